	.headerflags	@"EF_CUDA_TEXMODE_UNIFIED EF_CUDA_64BIT_ADDRESS EF_CUDA_SM86 EF_CUDA_VIRTUAL_SM(EF_CUDA_SM86)"
	.elftype	@"ET_EXEC"


//--------------------- .nv.info                  --------------------------
	.section	.nv.info,"",@"SHT_CUDA_INFO"
	.align	4


	//----- nvinfo : EIATTR_REGCOUNT
	.align		4
        /*0000*/ 	.byte	0x04, 0x2f
        /*0002*/ 	.short	(.L_5 - .L_4)
	.align		4
.L_4:
        /*0004*/ 	.word	index@(triton_poi_fused_stack_9)
        /*0008*/ 	.word	0x000000ff


	//----- nvinfo : EIATTR_MIN_STACK_SIZE
	.align		4
.L_5:
        /*000c*/ 	.byte	0x04, 0x12
        /*000e*/ 	.short	(.L_7 - .L_6)
	.align		4
.L_6:
        /*0010*/ 	.word	index@($triton_poi_fused_stack_9$__internal_trig_reduction_slowpathd)
        /*0014*/ 	.word	0x00000000


	//----- nvinfo : EIATTR_FRAME_SIZE
	.align		4
.L_7:
        /*0018*/ 	.byte	0x04, 0x11
        /*001a*/ 	.short	(.L_9 - .L_8)
	.align		4
.L_8:
        /*001c*/ 	.word	index@($triton_poi_fused_stack_9$__internal_trig_reduction_slowpathd)
        /*0020*/ 	.word	0x00000000


	//----- nvinfo : EIATTR_MIN_STACK_SIZE
	.align		4
.L_9:
        /*0024*/ 	.byte	0x04, 0x12
        /*0026*/ 	.short	(.L_11 - .L_10)
	.align		4
.L_10:
        /*0028*/ 	.word	index@($triton_poi_fused_stack_9$__internal_accurate_pow)
        /*002c*/ 	.word	0x00000000


	//----- nvinfo : EIATTR_FRAME_SIZE
	.align		4
.L_11:
        /*0030*/ 	.byte	0x04, 0x11
        /*0032*/ 	.short	(.L_13 - .L_12)
	.align		4
.L_12:
        /*0034*/ 	.word	index@($triton_poi_fused_stack_9$__internal_accurate_pow)
        /*0038*/ 	.word	0x00000000


	//----- nvinfo : EIATTR_MIN_STACK_SIZE
	.align		4
.L_13:
        /*003c*/ 	.byte	0x04, 0x12
        /*003e*/ 	.short	(.L_15 - .L_14)
	.align		4
.L_14:
        /*0040*/ 	.word	index@($__internal_0_$__cuda_sm20_div_rn_f64_full)
        /*0044*/ 	.word	0x00000000


	//----- nvinfo : EIATTR_FRAME_SIZE
	.align		4
.L_15:
        /*0048*/ 	.byte	0x04, 0x11
        /*004a*/ 	.short	(.L_17 - .L_16)
	.align		4
.L_16:
        /*004c*/ 	.word	index@($__internal_0_$__cuda_sm20_div_rn_f64_full)
        /*0050*/ 	.word	0x00000000


	//----- nvinfo : EIATTR_MIN_STACK_SIZE
	.align		4
.L_17:
        /*0054*/ 	.byte	0x04, 0x12
        /*0056*/ 	.short	(.L_19 - .L_18)
	.align		4
.L_18:
        /*0058*/ 	.word	index@(triton_poi_fused_stack_9)
        /*005c*/ 	.word	0x00000288


	//----- nvinfo : EIATTR_FRAME_SIZE
	.align		4
.L_19:
        /*0060*/ 	.byte	0x04, 0x11
        /*0062*/ 	.short	(.L_21 - .L_20)
	.align		4
.L_20:
        /*0064*/ 	.word	index@(triton_poi_fused_stack_9)
        /*0068*/ 	.word	0x00000288


	//----- nvinfo : EIATTR_MIN_STACK_SIZE
	.align		4
.L_21:
        /*006c*/ 	.byte	0x04, 0x12
        /*006e*/ 	.short	(.L_23 - .L_22)
	.align		4
.L_22:
        /*0070*/ 	.word	index@(triton_poi_fused_stack_9)
        /*0074*/ 	.word	0x00000288
.L_23:


//--------------------- .nv.info.triton_poi_fused_stack_9 --------------------------
	.section	.nv.info.triton_poi_fused_stack_9,"",@"SHT_CUDA_INFO"
	.sectionflags	@""
	.align	4


	//----- nvinfo : EIATTR_CUDA_API_VERSION
	.align		4
        /*0000*/ 	.byte	0x04, 0x37
        /*0002*/ 	.short	(.L_25 - .L_24)
.L_24:
        /*0004*/ 	.word	0x0000007c


	//----- nvinfo : EIATTR_SW2861232_WAR
	.align		4
.L_25:
        /*0008*/ 	.byte	0x01, 0x35
	.zero		2


	//----- nvinfo : EIATTR_PARAM_CBANK
	.align		4
        /*000c*/ 	.byte	0x04, 0x0a
        /*000e*/ 	.short	(.L_27 - .L_26)
	.align		4
.L_26:
        /*0010*/ 	.word	index@(.nv.constant0.triton_poi_fused_stack_9)
        /*0014*/ 	.short	0x0160
        /*0016*/ 	.short	0x0028


	//----- nvinfo : EIATTR_CBANK_PARAM_SIZE
	.align		4
.L_27:
        /*0018*/ 	.byte	0x03, 0x19
        /*001a*/ 	.short	0x0028


	//----- nvinfo : EIATTR_KPARAM_INFO
	.align		4
        /*001c*/ 	.byte	0x04, 0x17
        /*001e*/ 	.short	(.L_29 - .L_28)
.L_28:
        /*0020*/ 	.word	0x00000000
        /*0024*/ 	.short	0x0004
        /*0026*/ 	.short	0x0020
        /*0028*/ 	.byte	0x00, 0xf4, 0x21, 0x00


	//----- nvinfo : EIATTR_KPARAM_INFO
	.align		4
.L_29:
        /*002c*/ 	.byte	0x04, 0x17
        /*002e*/ 	.short	(.L_31 - .L_30)
.L_30:
        /*0030*/ 	.word	0x00000000
        /*0034*/ 	.short	0x0003
        /*0036*/ 	.short	0x0018
        /*0038*/ 	.byte	0x00, 0xf0, 0x11, 0x00


	//----- nvinfo : EIATTR_KPARAM_INFO
	.align		4
.L_31:
        /*003c*/ 	.byte	0x04, 0x17
        /*003e*/ 	.short	(.L_33 - .L_32)
.L_32:
        /*0040*/ 	.word	0x00000000
        /*0044*/ 	.short	0x0002
        /*0046*/ 	.short	0x0010
        /*0048*/ 	.byte	0x00, 0xf4, 0x21, 0x00


	//----- nvinfo : EIATTR_KPARAM_INFO
	.align		4
.L_33:
        /*004c*/ 	.byte	0x04, 0x17
        /*004e*/ 	.short	(.L_35 - .L_34)
.L_34:
        /*0050*/ 	.word	0x00000000
        /*0054*/ 	.short	0x0001
        /*0056*/ 	.short	0x0008
        /*0058*/ 	.byte	0x00, 0xf4, 0x21, 0x00


	//----- nvinfo : EIATTR_KPARAM_INFO
	.align		4
.L_35:
        /*005c*/ 	.byte	0x04, 0x17
        /*005e*/ 	.short	(.L_37 - .L_36)
.L_36:
        /*0060*/ 	.word	0x00000000
        /*0064*/ 	.short	0x0000
        /*0066*/ 	.short	0x0000
        /*0068*/ 	.byte	0x00, 0xf4, 0x21, 0x00


	//----- nvinfo : EIATTR_MAXREG_COUNT
	.align		4
.L_37:
        /*006c*/ 	.byte	0x03, 0x1b
        /*006e*/ 	.short	0x00ff


	//----- nvinfo : EIATTR_EXIT_INSTR_OFFSETS
	.align		4
        /*0070*/ 	.byte	0x04, 0x1c
        /*0072*/ 	.short	(.L_39 - .L_38)


	//   ....[0]....
.L_38:
        /*0074*/ 	.word	0x0000b8b0


	//----- nvinfo : EIATTR_REQNTID
	.align		4
.L_39:
        /*0078*/ 	.byte	0x04, 0x10
        /*007a*/ 	.short	(.L_41 - .L_40)
.L_40:
        /*007c*/ 	.word	0x00000080
        /*0080*/ 	.word	0x00000001
        /*0084*/ 	.word	0x00000001


	//----- nvinfo : EIATTR_CRS_STACK_SIZE
	.align		4
.L_41:
        /*0088*/ 	.byte	0x04, 0x1e
        /*008a*/ 	.short	(.L_43 - .L_42)
.L_42:
        /*008c*/ 	.word	0x00000000
.L_43:


//--------------------- .nv.callgraph             --------------------------
	.section	.nv.callgraph,"",@"SHT_CUDA_CALLGRAPH"
	.align	4
	.sectionentsize	8
	.align		4
        /*0000*/ 	.word	0x00000000
	.align		4
        /*0004*/ 	.word	0xffffffff
	.align		4
        /*0008*/ 	.word	0x00000000
	.align		4
        /*000c*/ 	.word	0xfffffffe
	.align		4
        /*0010*/ 	.word	0x00000000
	.align		4
        /*0014*/ 	.word	0xfffffffd
	.align		4
        /*0018*/ 	.word	0x00000000
	.align		4
        /*001c*/ 	.word	0xfffffffc


//--------------------- .nv.rel.action            --------------------------
	.section	.nv.rel.action,"",@"SHT_CUDA_RELOCINFO"
	.align	8
	.sectionentsize	8
        /*0000*/ 	.byte	0x73, 0x00, 0x00, 0x00, 0x00, 0x00, 0x00, 0x00, 0x00, 0x00, 0x00, 0x11, 0x25, 0x00, 0x05, 0x36


//--------------------- .nv.constant4             --------------------------
	.section	.nv.constant4,"a",@progbits
	.align	8
	.align		8
.nv.constant4:
        /*0000*/ 	.dword	_$_str
	.align		8
        /*0008*/ 	.dword	_$_str_$_1
	.align		8
        /*0010*/ 	.dword	__cudart_i2opi_d
	.align		8
        /*0018*/ 	.dword	__cudart_sin_cos_coeffs


//--------------------- .nv.constant2.triton_poi_fused_stack_9 --------------------------
	.section	.nv.constant2.triton_poi_fused_stack_9,"a",@progbits
	.sectionflags	@""
	.align	4
.nv.constant2.triton_poi_fused_stack_9:
        /* <DEDUP_REMOVED lines=13> */
        /*00d0*/ 	.byte	0x0b, 0x00, 0x00, 0x00, 0x00, 0x00, 0xe0, 0x3f


//--------------------- .nv.constant0.triton_poi_fused_stack_9 --------------------------
	.section	.nv.constant0.triton_poi_fused_stack_9,"a",@progbits
	.sectionflags	@""
	.align	4
.nv.constant0.triton_poi_fused_stack_9:
	.zero		392


//--------------------- .text.triton_poi_fused_stack_9 --------------------------
	.section	.text.triton_poi_fused_stack_9,"ax",@progbits
	.sectioninfo	@"SHI_REGISTERS=255"
	.align	128
        .global         triton_poi_fused_stack_9
        .type           triton_poi_fused_stack_9,@function
        .size           triton_poi_fused_stack_9,(.L_x_208 - triton_poi_fused_stack_9)
        .other          triton_poi_fused_stack_9,@"STO_CUDA_ENTRY STV_DEFAULT"
triton_poi_fused_stack_9:
.text.triton_poi_fused_stack_9:
[----:B------:R-:W-:Y:S02]  /*0000*/  IMAD.MOV.U32 R1, RZ, RZ, c[0x0][0x28] ;  /* 0x00000a00ff017624 */ /* 0x000fe400078e00ff */
[----:B------:R-:W0:Y:S01]  /*0010*/  S2R R0, SR_TID.X ;  /* 0x0000000000007919 */ /* 0x000e220000002100 */
[----:B------:R-:W-:Y:S01]  /*0020*/  IMAD.MOV.U32 R86, RZ, RZ, RZ ;  /* 0x000000ffff567224 */ /* 0x000fe200078e00ff */
[----:B------:R-:W-:Y:S01]  /*0030*/  LOP3.LUT R71, R71, 0xf7ffffff, RZ, 0xc0, !PT ;  /* 0xf7ffffff47477812 */ /* 0x000fe200078ec0ff */
[----:B------:R-:W-:Y:S01]  /*0040*/  IMAD.MOV.U32 R8, RZ, RZ, RZ ;  /* 0x000000ffff087224 */ /* 0x000fe200078e00ff */
[----:B------:R-:W1:Y:S01]  /*0050*/  S2R R11, SR_CTAID.X ;  /* 0x00000000000b7919 */ /* 0x000e620000002500 */
[----:B------:R-:W-:Y:S01]  /*0060*/  IMAD.MOV.U32 R2, RZ, RZ, RZ ;  /* 0x000000ffff027224 */ /* 0x000fe200078e00ff */
[----:B------:R-:W-:Y:S01]  /*0070*/  ULDC.64 UR6, c[0x0][0x118] ;  /* 0x0000460000067ab9 */ /* 0x000fe20000000a00 */
[----:B------:R-:W-:Y:S01]  /*0080*/  IMAD.MOV.U32 R4, RZ, RZ, RZ ;  /* 0x000000ffff047224 */ /* 0x000fe200078e00ff */
[----:B------:R-:W-:Y:S01]  /*0090*/  IADD3 R1, R1, -0x288, RZ ;  /* 0xfffffd7801017810 */ /* 0x000fe20007ffe0ff */
[----:B------:R-:W-:Y:S02]  /*00a0*/  IMAD.MOV.U32 R127, RZ, RZ, 0x4 ;  /* 0x00000004ff7f7424 */ /* 0x000fe400078e00ff */
[----:B------:R-:W-:-:S02]  /*00b0*/  IMAD.MOV.U32 R43, RZ, RZ, RZ ;  /* 0x000000ffff2b7224 */ /* 0x000fc400078e00ff */
[----:B0-----:R-:W-:Y:S01]  /*00c0*/  IMAD.SHL.U32 R0, R0, 0x2, RZ ;  /* 0x0000000200007824 */ /* 0x001fe200078e00ff */
[----:B-1----:R-:W-:-:S04]  /*00d0*/  SHF.R.S32.HI R13, RZ, 0x15, R11 ;  /* 0x00000015ff0d7819 */ /* 0x002fc8000001140b */
[----:B------:R-:W-:Y:S02]  /*00e0*/  LOP3.LUT R0, R0, 0xfe, RZ, 0xc0, !PT ;  /* 0x000000fe00007812 */ /* 0x000fe400078ec0ff */
[----:B------:R-:W-:-:S03]  /*00f0*/  SGXT R13, R13, 0x1 ;  /* 0x000000010d0d781a */ /* 0x000fc60000000200 */
[----:B------:R-:W-:-:S04]  /*0100*/  IMAD R87, R11, 0x400, R0 ;  /* 0x000004000b577824 */ /* 0x000fc800078e0200 */
[C---:B------:R-:W-:Y:S01]  /*0110*/  IMAD.HI R7, R87.reuse, 0x44d72045, RZ ;  /* 0x44d7204557077827 */ /* 0x040fe200078e02ff */
[C---:B------:R-:W-:Y:S02]  /*0120*/  IADD3 R9, R87.reuse, 0x300, RZ ;  /* 0x0000030057097810 */ /* 0x040fe40007ffe0ff */
[C---:B------:R-:W-:Y:S01]  /*0130*/  IADD3 R3, R87.reuse, 0x100, RZ ;  /* 0x0000010057037810 */ /* 0x040fe20007ffe0ff */
[C---:B------:R-:W-:Y:S01]  /*0140*/  IMAD.HI R0, R87.reuse, -0x6db6db6d, R86 ;  /* 0x9249249357007827 */ /* 0x040fe200078e0256 */
[----:B------:R-:W-:Y:S02]  /*0150*/  IADD3 R5, R87, 0x200, RZ ;  /* 0x0000020057057810 */ /* 0x000fe40007ffe0ff */
[----:B------:R-:W-:Y:S01]  /*0160*/  SHF.R.U32.HI R10, RZ, 0x1f, R7 ;  /* 0x0000001fff0a7819 */ /* 0x000fe20000011607 */
[----:B------:R-:W-:Y:S01]  /*0170*/  IMAD.HI R6, R9, -0x6db6db6d, R8 ;  /* 0x9249249309067827 */ /* 0x000fe200078e0208 */
[----:B------:R-:W-:Y:S02]  /*0180*/  IADD3 R187, R87, 0x1, RZ ;  /* 0x0000000157bb7810 */ /* 0x000fe40007ffe0ff */
[----:B------:R-:W-:Y:S01]  /*0190*/  LEA.HI.SX32 R10, R7, R10, 0x10 ;  /* 0x0000000a070a7211 */ /* 0x000fe200078f82ff */
[----:B------:R-:W-:Y:S01]  /*01a0*/  IMAD.HI R8, R3, 0x44d72045, RZ ;  /* 0x44d7204503087827 */ /* 0x000fe200078e02ff */
[----:B------:R-:W-:-:S03]  /*01b0*/  SHF.R.U32.HI R7, RZ, 0x1f, R0 ;  /* 0x0000001fff077819 */ /* 0x000fc60000011600 */
[----:B------:R-:W-:Y:S01]  /*01c0*/  IMAD.HI R2, R3, -0x6db6db6d, R2 ;  /* 0x9249249303027827 */ /* 0x000fe200078e0202 */
[----:B------:R-:W-:Y:S02]  /*01d0*/  SHF.R.U32.HI R15, RZ, 0x1f, R8 ;  /* 0x0000001fff0f7819 */ /* 0x000fe40000011608 */
[----:B------:R-:W-:Y:S01]  /*01e0*/  LEA.HI.SX32 R7, R0, R7, 0x1b ;  /* 0x0000000700077211 */ /* 0x000fe200078fdaff */
[C---:B------:R-:W-:Y:S01]  /*01f0*/  IMAD.HI R14, R5.reuse, 0x44d72045, RZ ;  /* 0x44d72045050e7827 */ /* 0x040fe200078e02ff */
[----:B------:R-:W-:Y:S02]  /*0200*/  SHF.R.U32.HI R11, RZ, 0x1f, R2 ;  /* 0x0000001fff0b7819 */ /* 0x000fe40000011602 */
[----:B------:R-:W-:Y:S01]  /*0210*/  LEA.HI.SX32 R12, R8, R15, 0x10 ;  /* 0x0000000f080c7211 */ /* 0x000fe200078f82ff */
[----:B------:R-:W-:Y:S01]  /*0220*/  IMAD.HI R4, R5, -0x6db6db6d, R4 ;  /* 0x9249249305047827 */ /* 0x000fe200078e0204 */
[----:B------:R-:W-:Y:S02]  /*0230*/  SHF.R.U32.HI R17, RZ, 0x1f, R14 ;  /* 0x0000001fff117819 */ /* 0x000fe4000001160e */
[----:B------:R-:W-:Y:S01]  /*0240*/  LEA.HI.SX32 R11, R2, R11, 0x1b ;  /* 0x0000000b020b7211 */ /* 0x000fe200078fdaff */
[----:B------:R-:W-:Y:S01]  /*0250*/  IMAD.HI R8, R7, 0x78787879, RZ ;  /* 0x7878787907087827 */ /* 0x000fe200078e02ff */
[----:B------:R-:W-:-:S02]  /*0260*/  SHF.R.U32.HI R15, RZ, 0x1f, R4 ;  /* 0x0000001fff0f7819 */ /* 0x000fc40000011604 */
[----:B------:R-:W-:Y:S02]  /*0270*/  LEA.HI R0, R13, R187, RZ, 0x2 ;  /* 0x000000bb0d007211 */ /* 0x000fe400078f10ff */
[----:B------:R-:W-:Y:S02]  /*0280*/  LEA.HI.SX32 R14, R14, R17, 0x10 ;  /* 0x000000110e0e7211 */ /* 0x000fe400078f82ff */
[----:B------:R-:W-:Y:S02]  /*0290*/  SHF.R.U32.HI R17, RZ, 0x1f, R6 ;  /* 0x0000001fff117819 */ /* 0x000fe40000011606 */
[----:B------:R-:W-:Y:S01]  /*02a0*/  LEA.HI.SX32 R15, R4, R15, 0x1b ;  /* 0x0000000f040f7211 */ /* 0x000fe200078fdaff */
[----:B------:R-:W-:Y:S01]  /*02b0*/  IMAD.HI R4, R11, 0x78787879, RZ ;  /* 0x787878790b047827 */ /* 0x000fe200078e02ff */
[----:B------:R-:W-:Y:S02]  /*02c0*/  LOP3.LUT R0, R0, 0xfffffdfc, RZ, 0xc0, !PT ;  /* 0xfffffdfc00007812 */ /* 0x000fe400078ec0ff */
[----:B------:R-:W-:Y:S01]  /*02d0*/  LEA.HI.SX32 R17, R6, R17, 0x1b ;  /* 0x0000001106117211 */ /* 0x000fe200078fdaff */
[----:B------:R-:W-:Y:S01]  /*02e0*/  IMAD.HI R2, R15, 0x78787879, RZ ;  /* 0x787878790f027827 */ /* 0x000fe200078e02ff */
[----:B------:R-:W-:-:S02]  /*02f0*/  SHF.R.U32.HI R19, RZ, 0x1f, R8 ;  /* 0x0000001fff137819 */ /* 0x000fc40000011608 */
[----:B------:R-:W-:Y:S01]  /*0300*/  SHF.R.U32.HI R21, RZ, 0x1f, R4 ;  /* 0x0000001fff157819 */ /* 0x000fe20000011604 */
[----:B------:R-:W-:Y:S01]  /*0310*/  IMAD.IADD R187, R187, 0x1, -R0 ;  /* 0x00000001bbbb7824 */ /* 0x000fe200078e0a00 */
[----:B------:R-:W-:Y:S01]  /*0320*/  LEA.HI.SX32 R186, R8, R19, 0x15 ;  /* 0x0000001308ba7211 */ /* 0x000fe200078faaff */
[----:B------:R-:W-:Y:S01]  /*0330*/  IMAD.HI R0, R17, 0x78787879, RZ ;  /* 0x7878787911007827 */ /* 0x000fe200078e02ff */
[----:B------:R-:W-:Y:S02]  /*0340*/  LEA.HI.SX32 R36, R4, R21, 0x15 ;  /* 0x0000001504247211 */ /* 0x000fe400078faaff */
[----:B------:R-:W-:Y:S01]  /*0350*/  SHF.R.U32.HI R21, RZ, 0x1f, R2 ;  /* 0x0000001fff157819 */ /* 0x000fe20000011602 */
[----:B------:R-:W-:Y:S01]  /*0360*/  IMAD R186, R186, -0x1100, R7 ;  /* 0xffffef00baba7824 */ /* 0x000fe200078e0207 */
[----:B------:R-:W-:Y:S01]  /*0370*/  SHF.R.U32.HI R19, RZ, 0x1f, R0 ;  /* 0x0000001fff137819 */ /* 0x000fe20000011600 */
[----:B------:R-:W-:Y:S01]  /*0380*/  IMAD R36, R36, -0x1100, R11 ;  /* 0xffffef0024247824 */ /* 0x000fe200078e020b */
[----:B------:R-:W-:Y:S01]  /*0390*/  LEA.HI.SX32 R2, R2, R21, 0x15 ;  /* 0x0000001502027211 */ /* 0x000fe200078faaff */
[----:B------:R-:W-:Y:S01]  /*03a0*/  IMAD R7, R10, 0x300, RZ ;  /* 0x000003000a077824 */ /* 0x000fe200078e02ff */
[----:B------:R-:W-:Y:S01]  /*03b0*/  LEA.HI.SX32 R34, R0, R19, 0x15 ;  /* 0x0000001300227211 */ /* 0x000fe200078faaff */
[----:B------:R-:W-:Y:S01]  /*03c0*/  IMAD R134, R186, 0x3, RZ ;  /* 0x00000003ba867824 */ /* 0x000fe200078e02ff */
[----:B------:R-:W-:Y:S01]  /*03d0*/  LEA.HI R10, R13, R87, RZ, 0x2 ;  /* 0x000000570d0a7211 */ /* 0x000fe200078f10ff */
[----:B------:R-:W-:Y:S01]  /*03e0*/  IMAD R11, R12, 0x300, RZ ;  /* 0x000003000c0b7824 */ /* 0x000fe200078e02ff */
[----:B------:R-:W-:Y:S01]  /*03f0*/  ISETP.GE.AND P4, PT, R187, 0x1, PT ;  /* 0x00000001bb00780c */ /* 0x000fe20003f86270 */
[----:B------:R-:W-:Y:S01]  /*0400*/  IMAD R132, R36, 0x3, RZ ;  /* 0x0000000324847824 */ /* 0x000fe200078e02ff */
[----:B------:R-:W-:Y:S01]  /*0410*/  IADD3 R4, P0, R134, R7, RZ ;  /* 0x0000000786047210 */ /* 0x000fe20007f1e0ff */
[----:B------:R-:W-:Y:S01]  /*0420*/  IMAD R34, R34, -0x1100, R17 ;  /* 0xffffef0022227824 */ /* 0x000fe200078e0211 */
[----:B------:R-:W-:Y:S01]  /*0430*/  SHF.R.S32.HI R17, RZ, 0x1f, R7 ;  /* 0x0000001fff117819 */ /* 0x000fe20000011407 */
[----:B------:R-:W-:Y:S01]  /*0440*/  IMAD.HI R6, R9, 0x44d72045, RZ ;  /* 0x44d7204509067827 */ /* 0x000fe200078e02ff */
[----:B------:R-:W-:-:S02]  /*0450*/  SHF.R.S32.HI R7, RZ, 0x1f, R11 ;  /* 0x0000001fff077819 */ /* 0x000fc4000001140b */
[----:B------:R-:W-:Y:S01]  /*0460*/  IADD3 R11, P1, R132, R11, RZ ;  /* 0x0000000b840b7210 */ /* 0x000fe20007f3e0ff */
[----:B------:R-:W-:Y:S01]  /*0470*/  IMAD R35, R2, -0x1100, R15 ;  /* 0xffffef0002237824 */ /* 0x000fe200078e020f */
[----:B------:R-:W-:Y:S01]  /*0480*/  LEA.HI.X.SX32 R17, R134, R17, 0x1, P0 ;  /* 0x0000001186117211 */ /* 0x000fe200000f0eff */
[----:B------:R-:W-:Y:S01]  /*0490*/  IMAD R126, R34, 0x3, RZ ;  /* 0x00000003227e7824 */ /* 0x000fe200078e02ff */
[----:B------:R-:W-:Y:S01]  /*04a0*/  LEA.HI.X.SX32 R0, R132, R7, 0x1, P1 ;  /* 0x0000000784007211 */ /* 0x000fe200008f0eff */
[----:B------:R-:W-:Y:S01]  /*04b0*/  IMAD R130, R35, 0x3, RZ ;  /* 0x0000000323827824 */ /* 0x000fe200078e02ff */
[----:B------:R-:W-:Y:S02]  /*04c0*/  LOP3.LUT R7, R10, 0xfffffdfc, RZ, 0xc0, !PT ;  /* 0xfffffdfc0a077812 */ /* 0x000fe400078ec0ff */
[----:B------:R-:W-:Y:S02]  /*04d0*/  SHF.R.U32.HI R23, RZ, 0x1f, R6 ;  /* 0x0000001fff177819 */ /* 0x000fe40000011606 */
[----:B------:R-:W-:Y:S01]  /*04e0*/  LEA R142, P0, R4, c[0x0][0x160], 0x2 ;  /* 0x00005800048e7a11 */ /* 0x000fe200078010ff */
[----:B------:R-:W-:Y:S01]  /*04f0*/  IMAD.IADD R184, R87, 0x1, -R7 ;  /* 0x0000000157b87824 */ /* 0x000fe200078e0a07 */
[----:B------:R-:W-:Y:S01]  /*0500*/  LEA R140, P1, R11, c[0x0][0x160], 0x2 ;  /* 0x000058000b8c7a11 */ /* 0x000fe200078210ff */
[----:B------:R-:W-:Y:S01]  /*0510*/  IMAD R7, R14, 0x300, RZ ;  /* 0x000003000e077824 */ /* 0x000fe200078e02ff */
[----:B------:R-:W-:-:S02]  /*0520*/  LEA.HI.SX32 R23, R6, R23, 0x10 ;  /* 0x0000001706177211 */ /* 0x000fc400078f82ff */
[----:B------:R-:W-:Y:S02]  /*0530*/  LEA.HI.X R143, R4, c[0x0][0x164], R17, 0x2, P0 ;  /* 0x00005900048f7a11 */ /* 0x000fe400000f1411 */
[----:B------:R-:W-:Y:S01]  /*0540*/  LEA.HI.X R141, R11, c[0x0][0x164], R0, 0x2, P1 ;  /* 0x000059000b8d7a11 */ /* 0x000fe200008f1400 */
[----:B------:R-:W-:Y:S01]  /*0550*/  IMAD R23, R23, 0x300, RZ ;  /* 0x0000030017177824 */ /* 0x000fe200078e02ff */
[----:B------:R-:W-:Y:S02]  /*0560*/  SHF.R.S32.HI R11, RZ, 0x1f, R7 ;  /* 0x0000001fff0b7819 */ /* 0x000fe40000011407 */
[C---:B------:R-:W-:Y:S02]  /*0570*/  ISETP.GE.AND P2, PT, R186.reuse, 0x100, PT ;  /* 0x00000100ba00780c */ /* 0x040fe40003f46270 */
[----:B------:R-:W-:Y:S02]  /*0580*/  @P4 LOP3.LUT R71, R71, 0x8000000, RZ, 0xfc, !PT ;  /* 0x0800000047474812 */ /* 0x000fe400078efcff */
[----:B------:R-:W-:Y:S01]  /*0590*/  ISETP.GT.AND P5, PT, R186, 0xff, PT ;  /* 0x000000ffba00780c */ /* 0x000fe20003fa4270 */
[----:B------:R-:W-:Y:S01]  /*05a0*/  CS2R R38, SRZ ;  /* 0x0000000000267805 */ /* 0x000fe2000001ff00 */
[----:B------:R-:W-:Y:S01]  /*05b0*/  IADD3 R2, P0, R130, R7, RZ ;  /* 0x0000000782027210 */ /* 0x000fe20007f1e0ff */
[----:B------:R-:W-:Y:S01]  /*05c0*/  IMAD.WIDE R134, R134, R127, c[0x0][0x168] ;  /* 0x00005a0086867625 */ /* 0x000fe200078e027f */
[----:B------:R-:W-:Y:S01]  /*05d0*/  SHF.R.S32.HI R7, RZ, 0x1f, R23 ;  /* 0x0000001fff077819 */ /* 0x000fe20000011417 */
[----:B------:R-:W-:Y:S01]  /*05e0*/  CS2R R26, SRZ ;  /* 0x00000000001a7805 */ /* 0x000fe2000001ff00 */
[----:B------:R-:W-:Y:S01]  /*05f0*/  LEA.HI.X.SX32 R11, R130, R11, 0x1, P0 ;  /* 0x0000000b820b7211 */ /* 0x000fe200000f0eff */
[----:B------:R-:W-:Y:S01]  /*0600*/  IMAD.WIDE R132, R132, R127, c[0x0][0x168] ;  /* 0x00005a0084847625 */ /* 0x000fe200078e027f */
[----:B------:R-:W-:Y:S01]  /*0610*/  LEA R138, P0, R2, c[0x0][0x160], 0x2 ;  /* 0x00005800028a7a11 */ /* 0x000fe200078010ff */
[----:B------:R-:W-:Y:S01]  /*0620*/  CS2R R16, SRZ ;  /* 0x0000000000107805 */ /* 0x000fe2000001ff00 */
[----:B------:R-:W-:-:S02]  /*0630*/  LOP3.LUT R71, R71, 0xfffffffd, RZ, 0xc0, !PT ;  /* 0xfffffffd47477812 */ /* 0x000fc400078ec0ff */
[----:B------:R-:W-:Y:S02]  /*0640*/  LEA.HI.X R139, R2, c[0x0][0x164], R11, 0x2, P0 ;  /* 0x00005900028b7a11 */ /* 0x000fe400000f140b */
[----:B------:R-:W-:Y:S02]  /*0650*/  IADD3 R23, P1, R126, R23, RZ ;  /* 0x000000177e177210 */ /* 0x000fe40007f3e0ff */
[C---:B------:R-:W-:Y:S02]  /*0660*/  ISETP.LT.AND P0, PT, R184.reuse, 0x1, P5 ;  /* 0x00000001b800780c */ /* 0x040fe40002f01270 */
[----:B------:R-:W-:Y:S02]  /*0670*/  @P2 LOP3.LUT R71, R71, 0x2, RZ, 0xfc, !PT ;  /* 0x0000000247472812 */ /* 0x000fe400078efcff */
[----:B------:R-:W-:Y:S02]  /*0680*/  ISETP.LT.AND P3, PT, R184, 0x1, !P2 ;  /* 0x00000001b800780c */ /* 0x000fe40005761270 */
[----:B------:R-:W-:-:S02]  /*0690*/  LEA.HI.X.SX32 R0, R126, R7, 0x1, P1 ;  /* 0x000000077e007211 */ /* 0x000fc400008f0eff */
[C---:B------:R-:W-:Y:S02]  /*06a0*/  LEA R136, P2, R23.reuse, c[0x0][0x160], 0x2 ;  /* 0x0000580017887a11 */ /* 0x040fe400078410ff */
[C---:B------:R-:W-:Y:S02]  /*06b0*/  ISETP.LT.AND P1, PT, R186.reuse, 0x100, !P4 ;  /* 0x00000100ba00780c */ /* 0x040fe40006721270 */
[----:B------:R-:W-:Y:S01]  /*06c0*/  LEA.HI.X R137, R23, c[0x0][0x164], R0, 0x2, P2 ;  /* 0x0000590017897a11 */ /* 0x000fe200010f1400 */
[----:B------:R0:W5:Y:S01]  /*06d0*/  @P0 LDG.E.EL R38, [R134.64+-0xbfc] ;  /* 0xfff4040686260981 */ /* 0x000162000c2e1900 */
[----:B------:R-:W-:Y:S02]  /*06e0*/  ISETP.GT.AND P2, PT, R186, 0xff, !P4 ;  /* 0x000000ffba00780c */ /* 0x000fe40006744270 */
[----:B------:R-:W-:Y:S01]  /*06f0*/  ISETP.GT.AND P4, PT, R36, 0xff, PT ;  /* 0x000000ff2400780c */ /* 0x000fe20003f84270 */
[----:B------:R0:W5:Y:S01]  /*0700*/  @P3 LDG.E.EL R43, [R142.64+0x4] ;  /* 0x000004068e2b3981 */ /* 0x000162000c2e1900 */
[----:B------:R-:W-:Y:S01]  /*0710*/  CS2R R24, SRZ ;  /* 0x0000000000187805 */ /* 0x000fe2000001ff00 */
[----:B------:R-:W-:Y:S01]  /*0720*/  IMAD.WIDE R130, R130, R127, c[0x0][0x168] ;  /* 0x00005a0082827625 */ /* 0x000fe200078e027f */
[----:B------:R-:W-:-:S02]  /*0730*/  ISETP.LT.AND P0, PT, R187, 0x1, P4 ;  /* 0x00000001bb00780c */ /* 0x000fc40002701270 */
[----:B------:R-:W-:Y:S01]  /*0740*/  ISETP.GT.AND P3, PT, R35, 0xff, PT ;  /* 0x000000ff2300780c */ /* 0x000fe20003f64270 */
[----:B------:R0:W5:Y:S01]  /*0750*/  @P1 LDG.E.EL R16, [R142.64+0x4] ;  /* 0x000004068e101981 */ /* 0x000162000c2e1900 */
[----:B------:R-:W-:-:S03]  /*0760*/  LOP3.LUT R71, R71, 0xfffffffe, RZ, 0xc0, !PT ;  /* 0xfffffffe47477812 */ /* 0x000fc600078ec0ff */
[----:B------:R0:W5:Y:S06]  /*0770*/  @P2 LDG.E.EL R17, [R134.64+-0xbfc] ;  /* 0xfff4040686112981 */ /* 0x00016c000c2e1900 */
[----:B------:R0:W5:Y:S01]  /*0780*/  @P0 LDG.E.EL R27, [R132.64+-0xbfc] ;  /* 0xfff40406841b0981 */ /* 0x000162000c2e1900 */
[----:B------:R-:W-:Y:S02]  /*0790*/  ISETP.LT.AND P0, PT, R187, 0x1, P3 ;  /* 0x00000001bb00780c */ /* 0x000fe40001f01270 */
[----:B------:R-:W-:Y:S02]  /*07a0*/  ISETP.GT.AND P2, PT, R34, 0xff, PT ;  /* 0x000000ff2200780c */ /* 0x000fe40003f44270 */
[----:B------:R-:W-:-:S04]  /*07b0*/  @P5 LOP3.LUT R71, R71, 0x1, RZ, 0xfc, !PT ;  /* 0x0000000147475812 */ /* 0x000fc800078efcff */
[----:B------:R-:W-:-:S05]  /*07c0*/  LOP3.LUT R71, R71, 0xfffffffb, RZ, 0xc0, !PT ;  /* 0xfffffffb47477812 */ /* 0x000fca00078ec0ff */
[----:B------:R0:W5:Y:S01]  /*07d0*/  @P0 LDG.E.EL R25, [R130.64+-0xbfc] ;  /* 0xfff4040682190981 */ /* 0x000162000c2e1900 */
[----:B------:R-:W-:Y:S01]  /*07e0*/  ISETP.LT.AND P0, PT, R184, 0x1, P2 ;  /* 0x00000001b800780c */ /* 0x000fe20001701270 */
[----:B------:R-:W-:Y:S01]  /*07f0*/  IMAD.WIDE R126, R126, R127, c[0x0][0x168] ;  /* 0x00005a007e7e7625 */ /* 0x000fe200078e027f */
[----:B------:R-:W-:-:S04]  /*0800*/  @P4 LOP3.LUT R71, R71, 0x4, RZ, 0xfc, !PT ;  /* 0x0000000447474812 */ /* 0x000fc800078efcff */
[----:B------:R-:W-:-:S04]  /*0810*/  LOP3.LUT R71, R71, 0xfffffff7, RZ, 0xc0, !PT ;  /* 0xfffffff747477812 */ /* 0x000fc800078ec0ff */
[----:B------:R-:W-:-:S03]  /*0820*/  @P3 LOP3.LUT R71, R71, 0x8, RZ, 0xfc, !PT ;  /* 0x0000000847473812 */ /* 0x000fc600078efcff */
[----:B------:R0:W5:Y:S01]  /*0830*/  @P0 LDG.E.EL R24, [R126.64+-0xbfc] ;  /* 0xfff404067e180981 */ /* 0x000162000c2e1900 */
[----:B------:R-:W-:Y:S02]  /*0840*/  ISETP.LT.AND P0, PT, R187, 0x1, P2 ;  /* 0x00000001bb00780c */ /* 0x000fe40001701270 */
[----:B------:R-:W-:Y:S01]  /*0850*/  LOP3.LUT R71, R71, 0xffffffef, RZ, 0xc0, !PT ;  /* 0xffffffef47477812 */ /* 0x000fe200078ec0ff */
[----:B------:R-:W-:Y:S01]  /*0860*/  CS2R R22, SRZ ;  /* 0x0000000000167805 */ /* 0x000fe2000001ff00 */
[----:B------:R-:W-:Y:S02]  /*0870*/  ISETP.LT.AND P1, PT, R184, 0x1, P4 ;  /* 0x00000001b800780c */ /* 0x000fe40002721270 */
[----:B------:R-:W-:Y:S02]  /*0880*/  @P2 LOP3.LUT R71, R71, 0x10, RZ, 0xfc, !PT ;  /* 0x0000001047472812 */ /* 0x000fe400078efcff */
[----:B------:R-:W-:Y:S01]  /*0890*/  ISETP.GE.AND P2, PT, R36, 0x100, PT ;  /* 0x000001002400780c */ /* 0x000fe20003f46270 */
[----:B------:R-:W-:-:S04]  /*08a0*/  CS2R R6, SRZ ;  /* 0x0000000000067805 */ /* 0x000fc8000001ff00 */
[----:B------:R0:W5:Y:S01]  /*08b0*/  @P0 LDG.E.EL R22, [R126.64+-0xbfc] ;  /* 0xfff404067e160981 */ /* 0x000162000c2e1900 */
[----:B------:R-:W-:-:S03]  /*08c0*/  ISETP.LT.AND P0, PT, R184, 0x1, !P2 ;  /* 0x00000001b800780c */ /* 0x000fc60005701270 */
[----:B------:R0:W5:Y:S01]  /*08d0*/  @P1 LDG.E.EL R6, [R132.64+-0xbfc] ;  /* 0xfff4040684061981 */ /* 0x000162000c2e1900 */
[----:B------:R-:W-:Y:S01]  /*08e0*/  ISETP.LT.AND P1, PT, R184, 0x1, P3 ;  /* 0x00000001b800780c */ /* 0x000fe20001f21270 */
[----:B------:R-:W-:-:S08]  /*08f0*/  IMAD.MOV.U32 R44, RZ, RZ, RZ ;  /* 0x000000ffff2c7224 */ /* 0x000fd000078e00ff */
[----:B------:R0:W5:Y:S01]  /*0900*/  @P0 LDG.E.EL R39, [R140.64+0x4] ;  /* 0x000004068c270981 */ /* 0x000162000c2e1900 */
[----:B------:R-:W-:-:S03]  /*0910*/  ISETP.LT.AND P0, PT, R187, 0x1, !P2 ;  /* 0x00000001bb00780c */ /* 0x000fc60005701270 */
[----:B------:R0:W5:Y:S01]  /*0920*/  @P1 LDG.E.EL R26, [R130.64+-0xbfc] ;  /* 0xfff40406821a1981 */ /* 0x000162000c2e1900 */
[----:B------:R-:W-:-:S09]  /*0930*/  ISETP.GE.AND P1, PT, R35, 0x100, PT ;  /* 0x000001002300780c */ /* 0x000fd20003f26270 */
[----:B------:R0:W5:Y:S01]  /*0940*/  @P0 LDG.E.EL R44, [R140.64+0x4] ;  /* 0x000004068c2c0981 */ /* 0x000162000c2e1900 */
[----:B------:R-:W-:Y:S02]  /*0950*/  ISETP.LT.AND P0, PT, R184, 0x1, !P1 ;  /* 0x00000001b800780c */ /* 0x000fe40004f01270 */
[----:B------:R-:W-:Y:S01]  /*0960*/  SHF.R.S32.HI R11, RZ, 0x2, R10 ;  /* 0x00000002ff0b7819 */ /* 0x000fe2000001140a */
[----:B------:R-:W-:Y:S01]  /*0970*/  IMAD.MOV.U32 R10, RZ, RZ, RZ ;  /* 0x000000ffff0a7224 */ /* 0x000fe200078e00ff */
[----:B------:R-:W-:-:S09]  /*0980*/  CS2R R20, SRZ ;  /* 0x0000000000147805 */ /* 0x000fd2000001ff00 */
[----:B------:R0:W5:Y:S01]  /*0990*/  @P0 LDG.E.EL R7, [R138.64+0x4] ;  /* 0x000004068a070981 */ /* 0x000162000c2e1900 */
[----:B------:R-:W-:Y:S01]  /*09a0*/  ISETP.LT.AND P0, PT, R187, 0x1, !P1 ;  /* 0x00000001bb00780c */ /* 0x000fe20004f01270 */
[----:B------:R-:W-:Y:S01]  /*09b0*/  IMAD.HI R0, R11, -0x6db6db6d, R10 ;  /* 0x924924930b007827 */ /* 0x000fe200078e020a */
[----:B------:R-:W-:-:S04]  /*09c0*/  LEA.HI R2, R13, R3, RZ, 0x2 ;  /* 0x000000030d027211 */ /* 0x000fc800078f10ff */
[----:B------:R-:W-:-:S07]  /*09d0*/  SHF.R.U32.HI R15, RZ, 0x1f, R0 ;  /* 0x0000001fff0f7819 */ /* 0x000fce0000011600 */
[----:B------:R0:W5:Y:S01]  /*09e0*/  @P0 LDG.E.EL R20, [R138.64+0x4] ;  /* 0x000004068a140981 */ /* 0x000162000c2e1900 */
[----:B------:R-:W-:Y:S02]  /*09f0*/  ISETP.GE.AND P0, PT, R34, 0x100, PT ;  /* 0x000001002200780c */ /* 0x000fe40003f06270 */
[----:B------:R-:W-:Y:S02]  /*0a00*/  LEA.HI.SX32 R15, R0, R15, 0x1d ;  /* 0x0000000f000f7211 */ /* 0x000fe400078feaff */
[----:B------:R-:W-:Y:S02]  /*0a10*/  ISETP.LT.AND P3, PT, R184, 0x1, !P0 ;  /* 0x00000001b800780c */ /* 0x000fe40004761270 */
[----:B------:R-:W-:Y:S01]  /*0a20*/  SHF.R.S32.HI R3, RZ, 0x2, R2 ;  /* 0x00000002ff037819 */ /* 0x000fe20000011402 */
[----:B------:R-:W-:Y:S01]  /*0a30*/  IMAD.MOV.U32 R2, RZ, RZ, RZ ;  /* 0x000000ffff027224 */ /* 0x000fe200078e00ff */
[----:B------:R-:W-:Y:S01]  /*0a40*/  LEA.HI R14, R13, R5, RZ, 0x2 ;  /* 0x000000050d0e7211 */ /* 0x000fe200078f10ff */
[----:B------:R-:W-:-:S02]  /*0a50*/  IMAD R15, R15, -0xe, R11 ;  /* 0xfffffff20f0f7824 */ /* 0x000fc400078e020b */
[----:B------:R-:W-:-:S04]  /*0a60*/  IMAD.HI R0, R3, -0x6db6db6d, R2 ;  /* 0x9249249303007827 */ /* 0x000fc800078e0202 */
[----:B------:R-:W-:Y:S01]  /*0a70*/  IMAD.SHL.U32 R4, R15, 0x2, RZ ;  /* 0x000000020f047824 */ /* 0x000fe200078e00ff */
[----:B------:R-:W-:Y:S01]  /*0a80*/  SHF.R.S32.HI R15, RZ, 0x2, R14 ;  /* 0x00000002ff0f7819 */ /* 0x000fe2000001140e */
[----:B------:R-:W-:Y:S01]  /*0a90*/  IMAD.MOV.U32 R14, RZ, RZ, RZ ;  /* 0x000000ffff0e7224 */ /* 0x000fe200078e00ff */
[----:B------:R-:W-:Y:S01]  /*0aa0*/  SHF.R.U32.HI R11, RZ, 0x1f, R0 ;  /* 0x0000001fff0b7819 */ /* 0x000fe20000011600 */
[----:B------:R0:W5:Y:S01]  /*0ab0*/  @P3 LDG.E.EL R23, [R136.64+0x4] ;  /* 0x0000040688173981 */ /* 0x000162000c2e1900 */
[----:B------:R-:W-:Y:S01]  /*0ac0*/  ISETP.LT.AND P3, PT, R187, 0x1, !P0 ;  /* 0x00000001bb00780c */ /* 0x000fe20004761270 */
[----:B------:R-:W-:Y:S01]  /*0ad0*/  IMAD.HI R12, R15, -0x6db6db6d, R14 ;  /* 0x924924930f0c7827 */ /* 0x000fe200078e020e */
[----:B------:R-:W1:Y:S01]  /*0ae0*/  I2F.F64 R4, R4 ;  /* 0x0000000400047312 */ /* 0x000e620000201c00 */
[----:B------:R-:W-:Y:S02]  /*0af0*/  LEA.HI.SX32 R11, R0, R11, 0x1d ;  /* 0x0000000b000b7211 */ /* 0x000fe400078feaff */
[----:B------:R-:W-:-:S02]  /*0b00*/  LEA.HI R8, R13, R9, RZ, 0x2 ;  /* 0x000000090d087211 */ /* 0x000fc400078f10ff */
[----:B------:R-:W-:Y:S01]  /*0b10*/  SHF.R.U32.HI R13, RZ, 0x1f, R12 ;  /* 0x0000001fff0d7819 */ /* 0x000fe2000001160c */
[----:B------:R-:W-:-:S03]  /*0b20*/  IMAD R2, R11, -0xe, R3 ;  /* 0xfffffff20b027824 */ /* 0x000fc600078e0203 */
[----:B------:R-:W-:Y:S01]  /*0b30*/  LEA.HI.SX32 R13, R12, R13, 0x1d ;  /* 0x0000000d0c0d7211 */ /* 0x000fe200078feaff */
[----:B------:R-:W-:Y:S01]  /*0b40*/  IMAD.SHL.U32 R2, R2, 0x2, RZ ;  /* 0x0000000202027824 */ /* 0x000fe200078e00ff */
[----:B------:R-:W-:Y:S01]  /*0b50*/  SHF.R.S32.HI R9, RZ, 0x2, R8 ;  /* 0x00000002ff097819 */ /* 0x000fe20000011408 */
[----:B------:R0:W5:Y:S01]  /*0b60*/  @P3 LDG.E.EL R21, [R136.64+0x4] ;  /* 0x0000040688153981 */ /* 0x000162000c2e1900 */
[----:B------:R-:W-:Y:S01]  /*0b70*/  IMAD.MOV.U32 R8, RZ, RZ, RZ ;  /* 0x000000ffff087224 */ /* 0x000fe200078e00ff */
[----:B------:R-:W-:Y:S01]  /*0b80*/  ISETP.GE.AND P3, PT, R184, 0x1, PT ;  /* 0x00000001b800780c */ /* 0x000fe20003f66270 */
[----:B------:R-:W-:Y:S02]  /*0b90*/  IMAD R14, R13, -0xe, R15 ;  /* 0xfffffff20d0e7824 */ /* 0x000fe400078e020f */
[----:B------:R0:W2:Y:S01]  /*0ba0*/  I2F.F64 R12, R2 ;  /* 0x00000002000c7312 */ /* 0x0000a20000201c00 */
[----:B------:R-:W-:Y:S01]  /*0bb0*/  IMAD.HI R19, R9, -0x6db6db6d, R8 ;  /* 0x9249249309137827 */ /* 0x000fe200078e0208 */
[----:B-1----:R-:W1:Y:S01]  /*0bc0*/  DMUL R10, R4, c[0x2][0x0] ;  /* 0x00800000040a7a28 */ /* 0x002e620000000000 */
[----:B------:R-:W-:-:S03]  /*0bd0*/  LOP3.LUT R71, R71, 0xdfffffff, RZ, 0xc0, !PT ;  /* 0xdfffffff47477812 */ /* 0x000fc600078ec0ff */
[----:B------:R-:W-:Y:S01]  /*0be0*/  SHF.R.U32.HI R0, RZ, 0x1f, R19 ;  /* 0x0000001fff007819 */ /* 0x000fe20000011613 */
[----:B------:R-:W-:Y:S01]  /*0bf0*/  BSSY B0, `(.L_x_0) ;  /* 0x0000009000007945 */ /* 0x000fe20003800000 */
[----:B------:R-:W-:Y:S02]  /*0c00*/  IMAD.MOV.U32 R37, RZ, RZ, 0x40c38800 ;  /* 0x40c38800ff257424 */ /* 0x000fe400078e00ff */
[----:B------:R-:W-:Y:S02]  /*0c10*/  LEA.HI.SX32 R19, R19, R0, 0x1d ;  /* 0x0000000013137211 */ /* 0x000fe400078feaff */
[----:B-1----:R-:W-:Y:S01]  /*0c20*/  IMAD.MOV.U32 R49, RZ, RZ, R10 ;  /* 0x000000ffff317224 */ /* 0x002fe200078e000a */
[----:B------:R-:W-:Y:S01]  /*0c30*/  MOV R0, 0xc80 ;  /* 0x00000c8000007802 */ /* 0x000fe20000000f00 */
[----:B------:R-:W-:Y:S01]  /*0c40*/  IMAD.MOV.U32 R50, RZ, RZ, R11 ;  /* 0x000000ffff327224 */ /* 0x000fe200078e000b */
[----:B------:R-:W-:Y:S01]  /*0c50*/  @P3 LOP3.LUT R71, R71, 0x20000000, RZ, 0xfc, !PT ;  /* 0x2000000047473812 */ /* 0x000fe200078efcff */
[----:B------:R-:W-:-:S02]  /*0c60*/  UMOV UR4, URZ ;  /* 0x0000003f00047c82 */ /* 0x000fc40008000000 */
[----:B0-2--5:R-:W-:Y:S05]  /*0c70*/  CALL.REL.NOINC `($triton_poi_fused_stack_9$__internal_accurate_pow) ;  /* 0x0000b24000007944 */ /* 0x025fea0003c00000 */
[----:B------:R-:W-:Y:S05]  /*0c80*/  BSYNC B0 ;  /* 0x0000000000007941 */ /* 0x000fea0003800000 */
.L_x_0:
[----:B------:R-:W-:Y:S01]  /*0c90*/  IMAD.MOV.U32 R2, RZ, RZ, -0x6db6db6e ;  /* 0x92492492ff027424 */ /* 0x000fe200078e00ff */
[----:B------:R-:W-:Y:S01]  /*0ca0*/  BSSY B0, `(.L_x_1) ;  /* 0x0000018000007945 */ /* 0x000fe20003800000 */
[----:B------:R-:W-:Y:S01]  /*0cb0*/  IMAD.MOV.U32 R3, RZ, RZ, 0x3fa24924 ;  /* 0x3fa24924ff037424 */ /* 0x000fe200078e00ff */
[----:B------:R-:W-:Y:S01]  /*0cc0*/  DMUL R12, R12, c[0x2][0x0] ;  /* 0x008000000c0c7a28 */ /* 0x000fe20000000000 */
[----:B------:R-:W-:-:S04]  /*0cd0*/  IMAD.SHL.U32 R32, R14, 0x2, RZ ;  /* 0x000000020e207824 */ /* 0x000fc800078e00ff */
[----:B------:R0:W1:Y:S02]  /*0ce0*/  DFMA R4, R4, R2, 10000 ;  /* 0x40c388000404742b */ /* 0x0000640000000002 */
[----:B0-----:R-:W-:Y:S02]  /*0cf0*/  IMAD.MOV.U32 R2, RZ, RZ, R47 ;  /* 0x000000ffff027224 */ /* 0x001fe400078e002f */
[----:B------:R-:W-:Y:S02]  /*0d00*/  IMAD.MOV.U32 R3, RZ, RZ, R52 ;  /* 0x000000ffff037224 */ /* 0x000fe400078e0034 */
[----:B------:R-:W-:Y:S02]  /*0d10*/  IMAD.MOV.U32 R14, RZ, RZ, R2 ;  /* 0x000000ffff0e7224 */ /* 0x000fe400078e0002 */
[----:B------:R-:W-:Y:S02]  /*0d20*/  IMAD.MOV.U32 R15, RZ, RZ, R3 ;  /* 0x000000ffff0f7224 */ /* 0x000fe400078e0003 */
[----:B-1----:R-:W-:-:S04]  /*0d30*/  LOP3.LUT R0, R5, 0x7ff00000, RZ, 0xc0, !PT ;  /* 0x7ff0000005007812 */ /* 0x002fc800078ec0ff */
[----:B------:R-:W-:-:S13]  /*0d40*/  ISETP.NE.AND P3, PT, R0, 0x7ff00000, PT ;  /* 0x7ff000000000780c */ /* 0x000fda0003f65270 */
[----:B------:R-:W-:Y:S05]  /*0d50*/  @P3 BRA `(.L_x_2) ;  /* 0x000000c000003947 */ /* 0x000fea0003800000 */
[----:B------:R-:W0:Y:S01]  /*0d60*/  DSETP.NAN.AND P4, PT, |R10|, |R10|, PT ;  /* 0x4000000a0a00722a */ /* 0x000e220003f88200 */
[----:B------:R-:W-:Y:S02]  /*0d70*/  IMAD.MOV.U32 R14, RZ, RZ, R4 ;  /* 0x000000ffff0e7224 */ /* 0x000fe400078e0004 */
[----:B------:R-:W-:-:S11]  /*0d80*/  IMAD.MOV.U32 R15, RZ, RZ, R5 ;  /* 0x000000ffff0f7224 */ /* 0x000fd600078e0005 */
[----:B0-----:R-:W-:Y:S05]  /*0d90*/  @P4 BRA `(.L_x_2) ;  /* 0x0000008000004947 */ /* 0x001fea0003800000 */
[----:B------:R-:W-:Y:S02]  /*0da0*/  LOP3.LUT R0, R11, 0x7fffffff, RZ, 0xc0, !PT ;  /* 0x7fffffff0b007812 */ /* 0x000fe400078ec0ff */
[----:B------:R-:W-:-:S04]  /*0db0*/  ISETP.NE.AND P4, PT, R10, RZ, PT ;  /* 0x000000ff0a00720c */ /* 0x000fc80003f85270 */
[----:B------:R-:W-:-:S13]  /*0dc0*/  ISETP.NE.OR P4, PT, R0, 0x7ff00000, P4 ;  /* 0x7ff000000000780c */ /* 0x000fda0002785670 */
[----:B------:R-:W-:Y:S01]  /*0dd0*/  @!P4 ISETP.GE.AND P5, PT, R11, RZ, PT ;  /* 0x000000ff0b00c20c */ /* 0x000fe20003fa6270 */
[----:B------:R-:W-:Y:S02]  /*0de0*/  @!P4 IMAD.MOV.U32 R14, RZ, RZ, RZ ;  /* 0x000000ffff0ec224 */ /* 0x000fe400078e00ff */
[----:B------:R-:W-:Y:S01]  /*0df0*/  @P4 IMAD.MOV.U32 R14, RZ, RZ, R2 ;  /* 0x000000ffff0e4224 */ /* 0x000fe200078e0002 */
[----:B------:R-:W-:Y:S01]  /*0e00*/  @!P4 SEL R15, RZ, 0x7ff00000, !P5 ;  /* 0x7ff00000ff0fc807 */ /* 0x000fe20006800000 */
[----:B------:R-:W-:-:S03]  /*0e10*/  @P4 IMAD.MOV.U32 R15, RZ, RZ, R3 ;  /* 0x000000ffff0f4224 */ /* 0x000fc600078e0003 */
.L_x_2:
[----:B------:R-:W-:Y:S05]  /*0e20*/  BSYNC B0 ;  /* 0x0000000000007941 */ /* 0x000fea0003800000 */
.L_x_1:
[----:B------:R-:W-:Y:S01]  /*0e30*/  BSSY B0, `(.L_x_3) ;  /* 0x0000005000007945 */ /* 0x000fe20003800000 */
[----:B------:R-:W-:Y:S01]  /*0e40*/  IMAD.MOV.U32 R49, RZ, RZ, R10 ;  /* 0x000000ffff317224 */ /* 0x000fe200078e000a */
[----:B------:R-:W-:Y:S01]  /*0e50*/  MOV R0, 0xe80 ;  /* 0x00000e8000007802 */ /* 0x000fe20000000f00 */
[----:B------:R-:W-:Y:S02]  /*0e60*/  IMAD.MOV.U32 R50, RZ, RZ, R11 ;  /* 0x000000ffff327224 */ /* 0x000fe400078e000b */
[----:B------:R-:W-:Y:S05]  /*0e70*/  CALL.REL.NOINC `($triton_poi_fused_stack_9$__internal_accurate_pow) ;  /* 0x0000b04000007944 */ /* 0x000fea0003c00000 */
[----:B------:R-:W-:Y:S05]  /*0e80*/  BSYNC B0 ;  /* 0x0000000000007941 */ /* 0x000fea0003800000 */
.L_x_3:
[----:B------:R-:W0:Y:S01]  /*0e90*/  I2F.F64 R32, R32 ;  /* 0x0000002000207312 */ /* 0x000e220000201c00 */
[----:B------:R-:W-:Y:S01]  /*0ea0*/  IMAD.MOV.U32 R2, RZ, RZ, R47 ;  /* 0x000000ffff027224 */ /* 0x000fe200078e002f */
[----:B------:R-:W-:Y:S01]  /*0eb0*/  BSSY B0, `(.L_x_4) ;  /* 0x0000012000007945 */ /* 0x000fe20003800000 */
[----:B------:R-:W-:-:S02]  /*0ec0*/  IMAD.MOV.U32 R3, RZ, RZ, R52 ;  /* 0x000000ffff037224 */ /* 0x000fc400078e0034 */
[----:B------:R-:W-:Y:S02]  /*0ed0*/  IMAD R19, R19, -0xe, R9 ;  /* 0xfffffff213137824 */ /* 0x000fe400078e0209 */
[----:B------:R-:W-:Y:S02]  /*0ee0*/  IMAD.MOV.U32 R28, RZ, RZ, R2 ;  /* 0x000000ffff1c7224 */ /* 0x000fe400078e0002 */
[----:B------:R-:W-:Y:S01]  /*0ef0*/  IMAD.MOV.U32 R29, RZ, RZ, R3 ;  /* 0x000000ffff1d7224 */ /* 0x000fe200078e0003 */
[----:B------:R-:W-:Y:S05]  /*0f00*/  @P3 BRA `(.L_x_5) ;  /* 0x000000c000003947 */ /* 0x000fea0003800000 */
[----:B------:R-:W1:Y:S01]  /*0f10*/  DSETP.NAN.AND P3, PT, |R10|, |R10|, PT ;  /* 0x4000000a0a00722a */ /* 0x000e620003f68200 */
[----:B------:R-:W-:Y:S02]  /*0f20*/  IMAD.MOV.U32 R28, RZ, RZ, R4 ;  /* 0x000000ffff1c7224 */ /* 0x000fe400078e0004 */
[----:B------:R-:W-:-:S11]  /*0f30*/  IMAD.MOV.U32 R29, RZ, RZ, R5 ;  /* 0x000000ffff1d7224 */ /* 0x000fd600078e0005 */
[----:B-1----:R-:W-:Y:S05]  /*0f40*/  @P3 BRA `(.L_x_5) ;  /* 0x0000008000003947 */ /* 0x002fea0003800000 */
        /* <DEDUP_REMOVED lines=8> */
.L_x_5:
[----:B------:R-:W-:Y:S05]  /*0fd0*/  BSYNC B0 ;  /* 0x0000000000007941 */ /* 0x000fea0003800000 */
.L_x_4:
[----:B------:R-:W-:Y:S01]  /*0fe0*/  BSSY B0, `(.L_x_6) ;  /* 0x0000005000007945 */ /* 0x000fe20003800000 */
[----:B------:R-:W-:Y:S01]  /*0ff0*/  IMAD.MOV.U32 R49, RZ, RZ, R12 ;  /* 0x000000ffff317224 */ /* 0x000fe200078e000c */
[----:B------:R-:W-:Y:S01]  /*1000*/  MOV R0, 0x1030 ;  /* 0x0000103000007802 */ /* 0x000fe20000000f00 */
[----:B------:R-:W-:Y:S02]  /*1010*/  IMAD.MOV.U32 R50, RZ, RZ, R13 ;  /* 0x000000ffff327224 */ /* 0x000fe400078e000d */
[----:B0-----:R-:W-:Y:S05]  /*1020*/  CALL.REL.NOINC `($triton_poi_fused_stack_9$__internal_accurate_pow) ;  /* 0x0000ae9000007944 */ /* 0x001fea0003c00000 */
[----:B------:R-:W-:Y:S05]  /*1030*/  BSYNC B0 ;  /* 0x0000000000007941 */ /* 0x000fea0003800000 */
.L_x_6:
[----:B------:R-:W0:Y:S01]  /*1040*/  DADD R4, R12, 10000 ;  /* 0x40c388000c047429 */ /* 0x000e220000000000 */
[----:B------:R-:W-:Y:S01]  /*1050*/  IMAD.MOV.U32 R2, RZ, RZ, R47 ;  /* 0x000000ffff027224 */ /* 0x000fe200078e002f */
[----:B------:R-:W-:Y:S01]  /*1060*/  BSSY B0, `(.L_x_7) ;  /* 0x0000015000007945 */ /* 0x000fe20003800000 */
[----:B------:R-:W-:Y:S01]  /*1070*/  IMAD.MOV.U32 R3, RZ, RZ, R52 ;  /* 0x000000ffff037224 */ /* 0x000fe200078e0034 */
[----:B------:R-:W1:Y:S01]  /*1080*/  DMUL R32, R32, c[0x2][0x0] ;  /* 0x0080000020207a28 */ /* 0x000e620000000000 */
[----:B------:R-:W-:-:S02]  /*1090*/  IMAD.SHL.U32 R8, R19, 0x2, RZ ;  /* 0x0000000213087824 */ /* 0x000fc400078e00ff */
[----:B------:R-:W-:Y:S02]  /*10a0*/  IMAD.MOV.U32 R18, RZ, RZ, R2 ;  /* 0x000000ffff127224 */ /* 0x000fe400078e0002 */
[----:B------:R-:W-:Y:S01]  /*10b0*/  IMAD.MOV.U32 R19, RZ, RZ, R3 ;  /* 0x000000ffff137224 */ /* 0x000fe200078e0003 */
[----:B0-----:R-:W-:-:S04]  /*10c0*/  LOP3.LUT R0, R5, 0x7ff00000, RZ, 0xc0, !PT ;  /* 0x7ff0000005007812 */ /* 0x001fc800078ec0ff */
[----:B------:R-:W-:-:S13]  /*10d0*/  ISETP.NE.AND P3, PT, R0, 0x7ff00000, PT ;  /* 0x7ff000000000780c */ /* 0x000fda0003f65270 */
[----:B------:R-:W-:Y:S05]  /*10e0*/  @P3 BRA `(.L_x_8) ;  /* 0x000000c000003947 */ /* 0x000fea0003800000 */
[----:B-1----:R-:W0:Y:S01]  /*10f0*/  DSETP.NAN.AND P4, PT, |R12|, |R12|, PT ;  /* 0x4000000c0c00722a */ /* 0x002e220003f88200 */
        /* <DEDUP_REMOVED lines=11> */
.L_x_8:
[----:B-1----:R-:W-:Y:S05]  /*11b0*/  BSYNC B0 ;  /* 0x0000000000007941 */ /* 0x002fea0003800000 */
.L_x_7:
[----:B------:R-:W-:Y:S01]  /*11c0*/  BSSY B0, `(.L_x_9) ;  /* 0x0000005000007945 */ /* 0x000fe20003800000 */
[----:B------:R-:W-:Y:S01]  /*11d0*/  IMAD.MOV.U32 R49, RZ, RZ, R12 ;  /* 0x000000ffff317224 */ /* 0x000fe200078e000c */
[----:B------:R-:W-:Y:S01]  /*11e0*/  MOV R0, 0x1210 ;  /* 0x0000121000007802 */ /* 0x000fe20000000f00 */
[----:B------:R-:W-:Y:S02]  /*11f0*/  IMAD.MOV.U32 R50, RZ, RZ, R13 ;  /* 0x000000ffff327224 */ /* 0x000fe400078e000d */
[----:B------:R-:W-:Y:S05]  /*1200*/  CALL.REL.NOINC `($triton_poi_fused_stack_9$__internal_accurate_pow) ;  /* 0x0000acb000007944 */ /* 0x000fea0003c00000 */
[----:B------:R-:W-:Y:S05]  /*1210*/  BSYNC B0 ;  /* 0x0000000000007941 */ /* 0x000fea0003800000 */
.L_x_9:
[----:B------:R-:W0:Y:S01]  /*1220*/  I2F.F64 R8, R8 ;  /* 0x0000000800087312 */ /* 0x000e220000201c00 */
[----:B------:R-:W-:Y:S01]  /*1230*/  IMAD.MOV.U32 R2, RZ, RZ, R47 ;  /* 0x000000ffff027224 */ /* 0x000fe200078e002f */
[----:B------:R-:W-:Y:S01]  /*1240*/  BSSY B0, `(.L_x_10) ;  /* 0x0000011000007945 */ /* 0x000fe20003800000 */
[----:B------:R-:W-:-:S02]  /*1250*/  IMAD.MOV.U32 R3, RZ, RZ, R52 ;  /* 0x000000ffff037224 */ /* 0x000fc400078e0034 */
        /* <DEDUP_REMOVED lines=15> */
.L_x_11:
[----:B------:R-:W-:Y:S05]  /*1350*/  BSYNC B0 ;  /* 0x0000000000007941 */ /* 0x000fea0003800000 */
.L_x_10:
[----:B------:R-:W-:Y:S01]  /*1360*/  BSSY B0, `(.L_x_12) ;  /* 0x0000005000007945 */ /* 0x000fe20003800000 */
[----:B------:R-:W-:Y:S01]  /*1370*/  IMAD.MOV.U32 R49, RZ, RZ, R32 ;  /* 0x000000ffff317224 */ /* 0x000fe200078e0020 */
[----:B------:R-:W-:Y:S01]  /*1380*/  MOV R0, 0x13b0 ;  /* 0x000013b000007802 */ /* 0x000fe20000000f00 */
[----:B------:R-:W-:Y:S02]  /*1390*/  IMAD.MOV.U32 R50, RZ, RZ, R33 ;  /* 0x000000ffff327224 */ /* 0x000fe400078e0021 */
[----:B0-----:R-:W-:Y:S05]  /*13a0*/  CALL.REL.NOINC `($triton_poi_fused_stack_9$__internal_accurate_pow) ;  /* 0x0000ab1000007944 */ /* 0x001fea0003c00000 */
[----:B------:R-:W-:Y:S05]  /*13b0*/  BSYNC B0 ;  /* 0x0000000000007941 */ /* 0x000fea0003800000 */
.L_x_12:
[----:B------:R-:W0:Y:S01]  /*13c0*/  DADD R30, R32, 10000 ;  /* 0x40c38800201e7429 */ /* 0x000e220000000000 */
[----:B------:R-:W-:Y:S01]  /*13d0*/  LOP3.LUT P3, RZ, R71, 0x2, RZ, 0xc0, !PT ;  /* 0x0000000247ff7812 */ /* 0x000fe2000786c0ff */
[----:B------:R-:W-:Y:S01]  /*13e0*/  IMAD.MOV.U32 R2, RZ, RZ, R47 ;  /* 0x000000ffff027224 */ /* 0x000fe200078e002f */
[----:B------:R-:W-:Y:S01]  /*13f0*/  BSSY B0, `(.L_x_13) ;  /* 0x0000016000007945 */ /* 0x000fe20003800000 */
[----:B------:R-:W-:Y:S01]  /*1400*/  IMAD.MOV.U32 R3, RZ, RZ, R52 ;  /* 0x000000ffff037224 */ /* 0x000fe200078e0034 */
[----:B------:R-:W-:Y:S01]  /*1410*/  SEL R46, R43, R38, !P3 ;  /* 0x000000262b2e7207 */ /* 0x000fe20005800000 */
[----:B------:R1:W2:Y:S01]  /*1420*/  DMUL R4, R8, c[0x2][0x0] ;  /* 0x0080000008047a28 */ /* 0x0002a20000000000 */
[----:B------:R-:W-:Y:S01]  /*1430*/  SEL R45, R16, R17, !P3 ;  /* 0x00000011102d7207 */ /* 0x000fe20005800000 */
[----:B------:R-:W-:-:S02]  /*1440*/  IMAD.MOV.U32 R16, RZ, RZ, R2 ;  /* 0x000000ffff107224 */ /* 0x000fc400078e0002 */
[----:B0-----:R-:W-:Y:S01]  /*1450*/  LOP3.LUT R0, R31, 0x7ff00000, RZ, 0xc0, !PT ;  /* 0x7ff000001f007812 */ /* 0x001fe200078ec0ff */
[----:B------:R-:W-:-:S03]  /*1460*/  IMAD.MOV.U32 R17, RZ, RZ, R3 ;  /* 0x000000ffff117224 */ /* 0x000fc600078e0003 */
[----:B------:R-:W-:-:S13]  /*1470*/  ISETP.NE.AND P3, PT, R0, 0x7ff00000, PT ;  /* 0x7ff000000000780c */ /* 0x000fda0003f65270 */
[----:B------:R-:W-:Y:S05]  /*1480*/  @P3 BRA `(.L_x_14) ;  /* 0x000000c000003947 */ /* 0x000fea0003800000 */
[----:B-12---:R-:W0:Y:S01]  /*1490*/  DSETP.NAN.AND P4, PT, |R32|, |R32|, PT ;  /* 0x400000202000722a */ /* 0x006e220003f88200 */
        /* <DEDUP_REMOVED lines=11> */
.L_x_14:
[----:B-12---:R-:W-:Y:S05]  /*1550*/  BSYNC B0 ;  /* 0x0000000000007941 */ /* 0x006fea0003800000 */
.L_x_13:
[----:B------:R-:W-:Y:S01]  /*1560*/  BSSY B0, `(.L_x_15) ;  /* 0x0000005000007945 */ /* 0x000fe20003800000 */
[----:B------:R-:W-:Y:S01]  /*1570*/  IMAD.MOV.U32 R49, RZ, RZ, R32 ;  /* 0x000000ffff317224 */ /* 0x000fe200078e0020 */
[----:B------:R-:W-:Y:S01]  /*1580*/  MOV R0, 0x15b0 ;  /* 0x000015b000007802 */ /* 0x000fe20000000f00 */
[----:B------:R-:W-:Y:S02]  /*1590*/  IMAD.MOV.U32 R50, RZ, RZ, R33 ;  /* 0x000000ffff327224 */ /* 0x000fe400078e0021 */
[----:B------:R-:W-:Y:S05]  /*15a0*/  CALL.REL.NOINC `($triton_poi_fused_stack_9$__internal_accurate_pow) ;  /* 0x0000a91000007944 */ /* 0x000fea0003c00000 */
[----:B------:R-:W-:Y:S05]  /*15b0*/  BSYNC B0 ;  /* 0x0000000000007941 */ /* 0x000fea0003800000 */
.L_x_15:
[----:B------:R-:W-:Y:S01]  /*15c0*/  IMAD.MOV.U32 R2, RZ, RZ, R47 ;  /* 0x000000ffff027224 */ /* 0x000fe200078e002f */
[----:B------:R-:W-:Y:S01]  /*15d0*/  BSSY B0, `(.L_x_16) ;  /* 0x0000013000007945 */ /* 0x000fe20003800000 */
[----:B------:R-:W-:Y:S01]  /*15e0*/  IMAD.MOV.U32 R3, RZ, RZ, R52 ;  /* 0x000000ffff037224 */ /* 0x000fe200078e0034 */
[----:B------:R-:W-:Y:S01]  /*15f0*/  SEL R6, R39, R6, !P2 ;  /* 0x0000000627067207 */ /* 0x000fe20005000000 */
[----:B------:R-:W-:-:S02]  /*1600*/  IMAD.MOV.U32 R49, RZ, RZ, R4 ;  /* 0x000000ffff317224 */ /* 0x000fc400078e0004 */
[----:B------:R-:W-:Y:S02]  /*1610*/  IMAD.MOV.U32 R8, RZ, RZ, R2 ;  /* 0x000000ffff087224 */ /* 0x000fe400078e0002 */
[----:B------:R-:W-:Y:S01]  /*1620*/  IMAD.MOV.U32 R9, RZ, RZ, R3 ;  /* 0x000000ffff097224 */ /* 0x000fe200078e0003 */
        /* <DEDUP_REMOVED lines=13> */
.L_x_17:
[----:B------:R-:W-:Y:S05]  /*1700*/  BSYNC B0 ;  /* 0x0000000000007941 */ /* 0x000fea0003800000 */
.L_x_16:
[----:B------:R0:W1:Y:S01]  /*1710*/  DSETP.NEU.AND P3, PT, R10, RZ, PT ;  /* 0x000000ff0a00722a */ /* 0x0000620003f6d000 */
[----:B------:R-:W-:Y:S01]  /*1720*/  BSSY B0, `(.L_x_18) ;  /* 0x0000005000007945 */ /* 0x000fe20003800000 */
[----:B------:R-:W-:Y:S01]  /*1730*/  IMAD.MOV.U32 R50, RZ, RZ, R5 ;  /* 0x000000ffff327224 */ /* 0x000fe200078e0005 */
[----:B------:R-:W-:Y:S01]  /*1740*/  MOV R0, 0x1770 ;  /* 0x0000177000007802 */ /* 0x000fe20000000f00 */
[----:B------:R0:W2:-:S09]  /*1750*/  DSETP.NEU.AND P4, PT, R12, RZ, PT ;  /* 0x000000ff0c00722a */ /* 0x0000920003f8d000 */
[----:B012---:R-:W-:Y:S05]  /*1760*/  CALL.REL.NOINC `($triton_poi_fused_stack_9$__internal_accurate_pow) ;  /* 0x0000a75000007944 */ /* 0x007fea0003c00000 */
[----:B------:R-:W-:Y:S05]  /*1770*/  BSYNC B0 ;  /* 0x0000000000007941 */ /* 0x000fea0003800000 */
.L_x_18:
[----:B------:R-:W0:Y:S01]  /*1780*/  DADD R42, R4, 10000 ;  /* 0x40c38800042a7429 */ /* 0x000e220000000000 */
[----:B------:R-:W-:Y:S01]  /*1790*/  FSEL R38, R14, RZ, P3 ;  /* 0x000000ff0e267208 */ /* 0x000fe20001800000 */
[----:B------:R-:W-:Y:S01]  /*17a0*/  IMAD.MOV.U32 R2, RZ, RZ, R47 ;  /* 0x000000ffff027224 */ /* 0x000fe200078e002f */
[----:B------:R-:W-:Y:S01]  /*17b0*/  FSEL R39, R15, 1.875, P3 ;  /* 0x3ff000000f277808 */ /* 0x000fe20001800000 */
[----:B------:R-:W-:Y:S01]  /*17c0*/  IMAD.MOV.U32 R3, RZ, RZ, R52 ;  /* 0x000000ffff037224 */ /* 0x000fe200078e0034 */
[----:B------:R-:W-:Y:S01]  /*17d0*/  FSEL R30, R28, RZ, P3 ;  /* 0x000000ff1c1e7208 */ /* 0x000fe20001800000 */
[----:B------:R1:W2:Y:S01]  /*17e0*/  F2F.F64.F32 R14, R46 ;  /* 0x0000002e000e7310 */ /* 0x0002a20000201800 */
[----:B------:R-:W-:Y:S01]  /*17f0*/  FSEL R31, R29, 1.875, P3 ;  /* 0x3ff000001d1f7808 */ /* 0x000fe20001800000 */
[----:B------:R-:W-:Y:S01]  /*1800*/  BSSY B0, `(.L_x_19) ;  /* 0x0000016000007945 */ /* 0x000fe20003800000 */
[----:B------:R-:W-:Y:S01]  /*1810*/  FSEL R28, R18, RZ, P4 ;  /* 0x000000ff121c7208 */ /* 0x000fe20002000000 */
[----:B------:R-:W-:Y:S01]  /*1820*/  IMAD.MOV.U32 R12, RZ, RZ, R2 ;  /* 0x000000ffff0c7224 */ /* 0x000fe200078e0002 */
[----:B0-----:R-:W-:Y:S01]  /*1830*/  LOP3.LUT R0, R43, 0x7ff00000, RZ, 0xc0, !PT ;  /* 0x7ff000002b007812 */ /* 0x001fe200078ec0ff */
[----:B------:R-:W-:Y:S01]  /*1840*/  IMAD.MOV.U32 R13, RZ, RZ, R3 ;  /* 0x000000ffff0d7224 */ /* 0x000fe200078e0003 */
[----:B------:R-:W-:-:S02]  /*1850*/  FSEL R29, R19, 1.875, P4 ;  /* 0x3ff00000131d7808 */ /* 0x000fc40002000000 */
[----:B------:R-:W-:Y:S01]  /*1860*/  ISETP.NE.AND P3, PT, R0, 0x7ff00000, PT ;  /* 0x7ff000000000780c */ /* 0x000fe20003f65270 */
[----:B------:R1:W0:Y:S01]  /*1870*/  F2F.F64.F32 R18, R45 ;  /* 0x0000002d00127310 */ /* 0x0002220000201800 */
[----:B------:R-:W-:-:S11]  /*1880*/  SEL R27, R44, R27, !P2 ;  /* 0x0000001b2c1b7207 */ /* 0x000fd60005000000 */
[----:B------:R-:W-:Y:S05]  /*1890*/  @P3 BRA `(.L_x_20) ;  /* 0x000000c000003947 */ /* 0x000fea0003800000 */
[----:B-12---:R-:W1:Y:S01]  /*18a0*/  DSETP.NAN.AND P5, PT, |R4|, |R4|, PT ;  /* 0x400000040400722a */ /* 0x006e620003fa8200 */
        /* <DEDUP_REMOVED lines=11> */
.L_x_20:
[----:B-12---:R-:W-:Y:S05]  /*1960*/  BSYNC B0 ;  /* 0x0000000000007941 */ /* 0x006fea0003800000 */
.L_x_19:
[----:B------:R-:W-:Y:S01]  /*1970*/  BSSY B0, `(.L_x_21) ;  /* 0x0000005000007945 */ /* 0x000fe20003800000 */
[----:B------:R-:W-:Y:S01]  /*1980*/  IMAD.MOV.U32 R49, RZ, RZ, R4 ;  /* 0x000000ffff317224 */ /* 0x000fe200078e0004 */
[----:B------:R-:W-:Y:S01]  /*1990*/  MOV R0, 0x19c0 ;  /* 0x000019c000007802 */ /* 0x000fe20000000f00 */
[----:B------:R-:W-:Y:S02]  /*19a0*/  IMAD.MOV.U32 R50, RZ, RZ, R5 ;  /* 0x000000ffff327224 */ /* 0x000fe400078e0005 */
[----:B0-----:R-:W-:Y:S05]  /*19b0*/  CALL.REL.NOINC `($triton_poi_fused_stack_9$__internal_accurate_pow) ;  /* 0x0000a50000007944 */ /* 0x001fea0003c00000 */
[----:B------:R-:W-:Y:S05]  /*19c0*/  BSYNC B0 ;  /* 0x0000000000007941 */ /* 0x000fea0003800000 */
.L_x_21:
[----:B------:R-:W0:Y:S01]  /*19d0*/  MUFU.RCP64H R11, R39 ;  /* 0x00000027000b7308 */ /* 0x000e220000001800 */
[----:B------:R-:W-:Y:S01]  /*19e0*/  IMAD.MOV.U32 R10, RZ, RZ, 0x1 ;  /* 0x00000001ff0a7424 */ /* 0x000fe200078e00ff */
[----:B------:R-:W-:Y:S01]  /*19f0*/  FSEL R2, R40, RZ, P4 ;  /* 0x000000ff28027208 */ /* 0x000fe20002000000 */
[----:B------:R-:W-:Y:S01]  /*1a00*/  BSSY B0, `(.L_x_22) ;  /* 0x000001c000007945 */ /* 0x000fe20003800000 */
[----:B------:R-:W-:-:S02]  /*1a10*/  FSEL R3, R41, 1.875, P4 ;  /* 0x3ff0000029037808 */ /* 0x000fc40002000000 */
[----:B------:R-:W-:Y:S01]  /*1a20*/  SEL R26, R7, R26, !P1 ;  /* 0x0000001a071a7207 */ /* 0x000fe20004800000 */
[----:B0-----:R-:W0:-:S06]  /*1a30*/  DFMA R40, -R38, R10, 1 ;  /* 0x3ff000002628742b */ /* 0x001e0c000000010a */
[----:B0-----:R-:W0:-:S06]  /*1a40*/  DFMA R40, R40, R40, R40 ;  /* 0x000000282828722b */ /* 0x001e0c0000000028 */
[----:B0-----:R-:W0:-:S06]  /*1a50*/  DFMA R40, R10, R40, R10 ;  /* 0x000000280a28722b */ /* 0x001e0c000000000a */
[----:B0-----:R-:W0:-:S06]  /*1a60*/  DFMA R10, -R38, R40, 1 ;  /* 0x3ff00000260a742b */ /* 0x001e0c0000000128 */
[----:B0-----:R-:W0:-:S06]  /*1a70*/  DFMA R10, R40, R10, R40 ;  /* 0x0000000a280a722b */ /* 0x001e0c0000000028 */
[----:B0-----:R-:W0:-:S06]  /*1a80*/  DMUL R66, R10, 1 ;  /* 0x3ff000000a427828 */ /* 0x001e0c0000000000 */
[----:B0-----:R-:W0:-:S06]  /*1a90*/  DFMA R40, -R38, R66, 1 ;  /* 0x3ff000002628742b */ /* 0x001e0c0000000142 */
[----:B0-----:R0:W1:Y:S02]  /*1aa0*/  DFMA R66, R10, R40, R66 ;  /* 0x000000280a42722b */ /* 0x0010640000000042 */
[----:B0-----:R-:W-:Y:S02]  /*1ab0*/  IMAD.MOV.U32 R40, RZ, RZ, R47 ;  /* 0x000000ffff287224 */ /* 0x001fe400078e002f */
[----:B------:R-:W-:Y:S02]  /*1ac0*/  IMAD.MOV.U32 R41, RZ, RZ, R52 ;  /* 0x000000ffff297224 */ /* 0x000fe400078e0034 */
[----:B------:R-:W-:Y:S02]  /*1ad0*/  IMAD.MOV.U32 R10, RZ, RZ, R40 ;  /* 0x000000ffff0a7224 */ /* 0x000fe400078e0028 */
[----:B------:R-:W-:Y:S01]  /*1ae0*/  IMAD.MOV.U32 R11, RZ, RZ, R41 ;  /* 0x000000ffff0b7224 */ /* 0x000fe200078e0029 */
[----:B------:R-:W-:Y:S05]  /*1af0*/  @P3 BRA `(.L_x_23) ;  /* 0x000000c000003947 */ /* 0x000fea0003800000 */
[----:B-1----:R-:W0:Y:S01]  /*1b00*/  DSETP.NAN.AND P3, PT, |R4|, |R4|, PT ;  /* 0x400000040400722a */ /* 0x002e220003f68200 */
[----:B------:R-:W-:-:S02]  /*1b10*/  IMAD.MOV.U32 R10, RZ, RZ, R42 ;  /* 0x000000ffff0a7224 */ /* 0x000fc400078e002a */
        /* <DEDUP_REMOVED lines=10> */
.L_x_23:
[----:B-1----:R-:W-:Y:S05]  /*1bc0*/  BSYNC B0 ;  /* 0x0000000000007941 */ /* 0x002fea0003800000 */
.L_x_22:
[----:B------:R-:W-:Y:S01]  /*1bd0*/  FFMA R0, RZ, R39, R67 ;  /* 0x00000027ff007223 */ /* 0x000fe20000000043 */
[----:B------:R-:W0:Y:S01]  /*1be0*/  F2F.F64.F32 R6, R6 ;  /* 0x0000000600067310 */ /* 0x000e220000201800 */
[----:B------:R-:W-:Y:S01]  /*1bf0*/  UMOV UR8, 0x3ff00000 ;  /* 0x3ff0000000087882 */ /* 0x000fe20000000000 */
[----:B------:R-:W-:Y:S01]  /*1c00*/  BSSY B0, `(.L_x_24) ;  /* 0x000000b000007945 */ /* 0x000fe20003800000 */
[----:B------:R-:W-:Y:S01]  /*1c10*/  UMOV UR4, URZ ;  /* 0x0000003f00047c82 */ /* 0x000fe20008000000 */
[----:B------:R-:W-:Y:S01]  /*1c20*/  FSETP.GT.AND P4, PT, |R0|, 1.469367938527859385e-39, PT ;  /* 0x001000000000780b */ /* 0x000fe20003f84200 */
[----:B------:R1:W2:-:S12]  /*1c30*/  DSETP.NEU.AND P3, PT, R32, RZ, PT ;  /* 0x000000ff2000722a */ /* 0x0002980003f6d000 */
[----:B------:R-:W-:Y:S05]  /*1c40*/  @P4 BRA `(.L_x_25) ;  /* 0x0000006000004947 */ /* 0x000fea0003800000 */
[----:B012---:R-:W-:Y:S01]  /*1c50*/  IMAD.MOV.U32 R32, RZ, RZ, R38 ;  /* 0x000000ffff207224 */ /* 0x007fe200078e0026 */
[----:B------:R-:W-:Y:S01]  /*1c60*/  MOV R61, 0x1c90 ;  /* 0x00001c90003d7802 */ /* 0x000fe20000000f00 */
[----:B------:R-:W-:Y:S02]  /*1c70*/  IMAD.MOV.U32 R33, RZ, RZ, R39 ;  /* 0x000000ffff217224 */ /* 0x000fe400078e0027 */
[----:B------:R-:W-:Y:S05]  /*1c80*/  CALL.REL.NOINC `($__internal_0_$__cuda_sm20_div_rn_f64_full) ;  /* 0x00009c3000007944 */ /* 0x000fea0003c00000 */
[----:B------:R-:W-:Y:S02]  /*1c90*/  IMAD.MOV.U32 R66, RZ, RZ, R44 ;  /* 0x000000ffff427224 */ /* 0x000fe400078e002c */
[----:B------:R-:W-:Y:S02]  /*1ca0*/  IMAD.MOV.U32 R67, RZ, RZ, R45 ;  /* 0x000000ffff437224 */ /* 0x000fe400078e002d */
.L_x_25:
[----:B012---:R-:W-:Y:S05]  /*1cb0*/  BSYNC B0 ;  /* 0x0000000000007941 */ /* 0x007fea0003800000 */
.L_x_24:
[----:B------:R-:W0:Y:S01]  /*1cc0*/  MUFU.RCP64H R33, R31 ;  /* 0x0000001f00217308 */ /* 0x000e220000001800 */
[----:B------:R-:W-:Y:S01]  /*1cd0*/  IMAD.MOV.U32 R32, RZ, RZ, 0x1 ;  /* 0x00000001ff207424 */ /* 0x000fe200078e00ff */
[----:B------:R-:W-:Y:S05]  /*1ce0*/  BSSY B0, `(.L_x_26) ;  /* 0x0000012000007945 */ /* 0x000fea0003800000 */
[----:B0-----:R-:W0:-:S06]  /*1cf0*/  DFMA R38, -R30, R32, 1 ;  /* 0x3ff000001e26742b */ /* 0x001e0c0000000120 */
[----:B0-----:R-:W0:-:S06]  /*1d00*/  DFMA R38, R38, R38, R38 ;  /* 0x000000262626722b */ /* 0x001e0c0000000026 */
[----:B0-----:R-:W0:-:S06]  /*1d10*/  DFMA R38, R32, R38, R32 ;  /* 0x000000262026722b */ /* 0x001e0c0000000020 */
[----:B0-----:R-:W0:-:S06]  /*1d20*/  DFMA R32, -R30, R38, 1 ;  /* 0x3ff000001e20742b */ /* 0x001e0c0000000126 */
[----:B0-----:R-:W0:-:S06]  /*1d30*/  DFMA R32, R38, R32, R38 ;  /* 0x000000202620722b */ /* 0x001e0c0000000026 */
[----:B0-----:R-:W0:-:S06]  /*1d40*/  DMUL R48, R32, 1 ;  /* 0x3ff0000020307828 */ /* 0x001e0c0000000000 */
[----:B0-----:R-:W0:-:S06]  /*1d50*/  DFMA R38, -R30, R48, 1 ;  /* 0x3ff000001e26742b */ /* 0x001e0c0000000130 */
[----:B0-----:R-:W0:-:S10]  /*1d60*/  DFMA R48, R32, R38, R48 ;  /* 0x000000262030722b */ /* 0x001e140000000030 */
[----:B0-----:R-:W-:-:S05]  /*1d70*/  FFMA R0, RZ, R31, R49 ;  /* 0x0000001fff007223 */ /* 0x001fca0000000031 */
[----:B------:R-:W-:-:S13]  /*1d80*/  FSETP.GT.AND P4, PT, |R0|, 1.469367938527859385e-39, PT ;  /* 0x001000000000780b */ /* 0x000fda0003f84200 */
[----:B------:R-:W-:Y:S05]  /*1d90*/  @P4 BRA `(.L_x_27) ;  /* 0x0000006000004947 */ /* 0x000fea0003800000 */
[----:B------:R-:W-:Y:S01]  /*1da0*/  IMAD.MOV.U32 R32, RZ, RZ, R30 ;  /* 0x000000ffff207224 */ /* 0x000fe200078e001e */
[----:B------:R-:W-:Y:S01]  /*1db0*/  MOV R61, 0x1de0 ;  /* 0x00001de0003d7802 */ /* 0x000fe20000000f00 */
[----:B------:R-:W-:Y:S02]  /*1dc0*/  IMAD.MOV.U32 R33, RZ, RZ, R31 ;  /* 0x000000ffff217224 */ /* 0x000fe400078e001f */
[----:B------:R-:W-:Y:S05]  /*1dd0*/  CALL.REL.NOINC `($__internal_0_$__cuda_sm20_div_rn_f64_full) ;  /* 0x00009ae000007944 */ /* 0x000fea0003c00000 */
[----:B------:R-:W-:Y:S02]  /*1de0*/  IMAD.MOV.U32 R48, RZ, RZ, R44 ;  /* 0x000000ffff307224 */ /* 0x000fe400078e002c */
[----:B------:R-:W-:Y:S02]  /*1df0*/  IMAD.MOV.U32 R49, RZ, RZ, R45 ;  /* 0x000000ffff317224 */ /* 0x000fe400078e002d */
.L_x_27:
[----:B------:R-:W-:Y:S05]  /*1e00*/  BSYNC B0 ;  /* 0x0000000000007941 */ /* 0x000fea0003800000 */
.L_x_26:
        /* <DEDUP_REMOVED lines=20> */
.L_x_29:
[----:B------:R-:W-:Y:S05]  /*1f50*/  BSYNC B0 ;  /* 0x0000000000007941 */ /* 0x000fea0003800000 */
.L_x_28:
[----:B------:R-:W0:Y:S01]  /*1f60*/  DMUL R72, R14, R66 ;  /* 0x000000420e487228 */ /* 0x000e220000000000 */
[----:B------:R-:W-:Y:S01]  /*1f70*/  IADD3 R70, P4, R1, c[0x0][0x20], RZ ;  /* 0x0000080001467a10 */ /* 0x000fe20007f9e0ff */
[----:B------:R-:W-:Y:S02]  /*1f80*/  BSSY B1, `(.L_x_30) ;  /* 0x0000020000017945 */ /* 0x000fe40003800000 */
[----:B------:R1:W2:Y:S02]  /*1f90*/  DMUL R14, R18, R48 ;  /* 0x00000030120e7228 */ /* 0x0002a40000000000 */
[----:B------:R-:W-:-:S04]  /*1fa0*/  IMAD.X R69, RZ, RZ, c[0x0][0x24], P4 ;  /* 0x00000900ff457624 */ /* 0x000fc800020e06ff */
[----:B0-----:R-:W-:Y:S02]  /*1fb0*/  LOP3.LUT R0, R73, 0x7fffffff, RZ, 0xc0, !PT ;  /* 0x7fffffff49007812 */ /* 0x001fe400078ec0ff */
[----:B------:R-:W-:Y:S02]  /*1fc0*/  ISETP.NE.AND P5, PT, R72, RZ, PT ;  /* 0x000000ff4800720c */ /* 0x000fe40003fa5270 */
[----:B------:R-:W-:-:S13]  /*1fd0*/  ISETP.EQ.AND P4, PT, R0, 0x7ff00000, PT ;  /* 0x7ff000000000780c */ /* 0x000fda0003f82270 */
[----:B------:R-:W-:Y:S05]  /*1fe0*/  @!P5 BRA P4, `(.L_x_31) ;  /* 0x000001600000d947 */ /* 0x000fea0002000000 */
[C---:B-12---:R-:W0:Y:S01]  /*1ff0*/  DMUL R18, R72.reuse, c[0x2][0x8] ;  /* 0x0080020048127a28 */ /* 0x046e220000000000 */
[----:B------:R-:W-:Y:S03]  /*2000*/  BSSY B2, `(.L_x_32) ;  /* 0x0000011000027945 */ /* 0x000fe60003800000 */
[----:B------:R-:W-:Y:S02]  /*2010*/  DSETP.GE.AND P4, PT, |R72|, 2.14748364800000000000e+09, PT ;  /* 0x41e000004800742a */ /* 0x000fe40003f86200 */
[----:B0-----:R-:W0:Y:S08]  /*2020*/  F2I.F64 R0, R18 ;  /* 0x0000001200007311 */ /* 0x001e300000301100 */
[----:B0-----:R-:W0:Y:S01]  /*2030*/  I2F.F64 R28, R0 ;  /* 0x00000000001c7312 */ /* 0x001e220000201c00 */
[----:B------:R1:W-:Y:S01]  /*2040*/  STL [R1], R0 ;  /* 0x0000000001007387 */ /* 0x0003e20000100800 */
[----:B0-----:R-:W0:-:S06]  /*2050*/  DFMA R46, -R28, c[0x2][0x10], R72 ;  /* 0x008004001c2e7a2b */ /* 0x001e0c0000000148 */
[----:B0-----:R-:W0:-:S06]  /*2060*/  DFMA R46, -R28, c[0x2][0x18], R46 ;  /* 0x008006001c2e7a2b */ /* 0x001e0c000000012e */
[----:B0-----:R1:W0:Y:S01]  /*2070*/  DFMA R46, -R28, c[0x2][0x20], R46 ;  /* 0x008008001c2e7a2b */ /* 0x001222000000012e */
[----:B------:R-:W-:Y:S05]  /*2080*/  @!P4 BRA `(.L_x_33) ;  /* 0x000000800000c947 */ /* 0x000fea0003800000 */
[----:B------:R-:W-:Y:S01]  /*2090*/  BSSY B3, `(.L_x_34) ;  /* 0x0000004000037945 */ /* 0x000fe20003800000 */
[----:B------:R-:W-:Y:S01]  /*20a0*/  IMAD.MOV.U32 R74, RZ, RZ, R72 ;  /* 0x000000ffff4a7224 */ /* 0x000fe200078e0048 */
[----:B------:R-:W-:-:S03]  /*20b0*/  MOV R72, 0x20d0 ;  /* 0x000020d000487802 */ /* 0x000fc60000000f00 */
[----:B01----:R-:W-:Y:S05]  /*20c0*/  CALL.REL.NOINC `($triton_poi_fused_stack_9$__internal_trig_reduction_slowpathd) ;  /* 0x0000a6b000007944 */ /* 0x003fea0003c00000 */
[----:B------:R-:W-:Y:S05]  /*20d0*/  BSYNC B3 ;  /* 0x0000000000037941 */ /* 0x000fea0003800000 */
.L_x_34:
[----:B------:R0:W5:Y:S01]  /*20e0*/  LDL R0, [R1] ;  /* 0x0000000001007983 */ /* 0x0001620000100800 */
[----:B------:R-:W-:Y:S02]  /*20f0*/  IMAD.MOV.U32 R46, RZ, RZ, R74 ;  /* 0x000000ffff2e7224 */ /* 0x000fe400078e004a */
[----:B------:R-:W-:Y:S02]  /*2100*/  IMAD.MOV.U32 R47, RZ, RZ, R75 ;  /* 0x000000ffff2f7224 */ /* 0x000fe400078e004b */
.L_x_33:
[----:B------:R-:W-:Y:S05]  /*2110*/  BSYNC B2 ;  /* 0x0000000000027941 */ /* 0x000fea0003800000 */
.L_x_32:
[----:B-1---5:R-:W-:-:S05]  /*2120*/  IADD3 R0, R0, 0x1, RZ ;  /* 0x0000000100007810 */ /* 0x022fca0007ffe0ff */
[----:B------:R1:W-:Y:S01]  /*2130*/  STL [R1+0x280], R0 ;  /* 0x0002800001007387 */ /* 0x0003e20000100800 */
[----:B------:R-:W-:Y:S05]  /*2140*/  BRA `(.L_x_35) ;  /* 0x0000003000007947 */ /* 0x000fea0003800000 */
.L_x_31:
[----:B-12---:R-:W-:Y:S01]  /*2150*/  IMAD.MOV.U32 R0, RZ, RZ, 0x1 ;  /* 0x00000001ff007424 */ /* 0x006fe200078e00ff */
[----:B------:R0:W1:-:S04]  /*2160*/  DMUL R46, RZ, R72 ;  /* 0x00000048ff2e7228 */ /* 0x0000480000000000 */
[----:B------:R0:W-:Y:S04]  /*2170*/  STL [R1+0x280], R0 ;  /* 0x0002800001007387 */ /* 0x0001e80000100800 */
.L_x_35:
[----:B-1----:R-:W-:Y:S05]  /*2180*/  BSYNC B1 ;  /* 0x0000000000017941 */ /* 0x002fea0003800000 */
.L_x_30:
[----:B------:R-:W1:Y:S01]  /*2190*/  MUFU.RCP64H R19, R3 ;  /* 0x0000000300137308 */ /* 0x000e620000001800 */
[----:B------:R-:W-:Y:S01]  /*21a0*/  IMAD.MOV.U32 R18, RZ, RZ, 0x1 ;  /* 0x00000001ff127424 */ /* 0x000fe200078e00ff */
[----:B------:R-:W-:Y:S01]  /*21b0*/  BSSY B0, `(.L_x_36) ;  /* 0x0000016000007945 */ /* 0x000fe20003800000 */
[----:B------:R-:W-:-:S04]  /*21c0*/  SEL R25, R20, R25, !P1 ;  /* 0x0000001914197207 */ /* 0x000fc80004800000 */
[----:B-1----:R-:W1:-:S06]  /*21d0*/  DFMA R28, -R2, R18, 1 ;  /* 0x3ff00000021c742b */ /* 0x002e4c0000000112 */
[----:B-1----:R-:W1:-:S06]  /*21e0*/  DFMA R28, R28, R28, R28 ;  /* 0x0000001c1c1c722b */ /* 0x002e4c000000001c */
[----:B-1----:R-:W1:-:S06]  /*21f0*/  DFMA R28, R18, R28, R18 ;  /* 0x0000001c121c722b */ /* 0x002e4c0000000012 */
[----:B-1----:R-:W1:-:S06]  /*2200*/  DFMA R18, -R2, R28, 1 ;  /* 0x3ff000000212742b */ /* 0x002e4c000000011c */
[----:B-1----:R-:W1:-:S06]  /*2210*/  DFMA R18, R28, R18, R28 ;  /* 0x000000121c12722b */ /* 0x002e4c000000001c */
[----:B-1----:R-:W1:-:S06]  /*2220*/  DMUL R54, R18, 1 ;  /* 0x3ff0000012367828 */ /* 0x002e4c0000000000 */
[----:B-1----:R-:W1:-:S06]  /*2230*/  DFMA R28, -R2, R54, 1 ;  /* 0x3ff00000021c742b */ /* 0x002e4c0000000136 */
[----:B-1----:R1:W2:Y:S02]  /*2240*/  DFMA R54, R18, R28, R54 ;  /* 0x0000001c1236722b */ /* 0x0022a40000000036 */
[----:B-1----:R-:W-:Y:S02]  /*2250*/  FSEL R18, R16, RZ, P3 ;  /* 0x000000ff10127208 */ /* 0x002fe40001800000 */
[----:B------:R-:W-:Y:S02]  /*2260*/  FSEL R19, R17, 1.875, P3 ;  /* 0x3ff0000011137808 */ /* 0x000fe40001800000 */
[----:B------:R1:W3:Y:S04]  /*2270*/  F2F.F64.F32 R16, R27 ;  /* 0x0000001b00107310 */ /* 0x0002e80000201800 */
[----:B0-2---:R-:W-:-:S05]  /*2280*/  FFMA R0, RZ, R3, R55 ;  /* 0x00000003ff007223 */ /* 0x005fca0000000037 */
[----:B------:R-:W-:-:S13]  /*2290*/  FSETP.GT.AND P4, PT, |R0|, 1.469367938527859385e-39, PT ;  /* 0x001000000000780b */ /* 0x000fda0003f84200 */
[----:B------:R-:W-:Y:S05]  /*22a0*/  @P4 BRA `(.L_x_37) ;  /* 0x0000006000004947 */ /* 0x000fea0003800000 */
[----:B-1-3--:R-:W-:Y:S01]  /*22b0*/  IMAD.MOV.U32 R32, RZ, RZ, R2 ;  /* 0x000000ffff207224 */ /* 0x00afe200078e0002 */
[----:B------:R-:W-:Y:S01]  /*22c0*/  MOV R61, 0x22f0 ;  /* 0x000022f0003d7802 */ /* 0x000fe20000000f00 */
[----:B------:R-:W-:Y:S02]  /*22d0*/  IMAD.MOV.U32 R33, RZ, RZ, R3 ;  /* 0x000000ffff217224 */ /* 0x000fe400078e0003 */
[----:B------:R-:W-:Y:S05]  /*22e0*/  CALL.REL.NOINC `($__internal_0_$__cuda_sm20_div_rn_f64_full) ;  /* 0x000095d000007944 */ /* 0x000fea0003c00000 */
[----:B------:R-:W-:Y:S02]  /*22f0*/  IMAD.MOV.U32 R54, RZ, RZ, R44 ;  /* 0x000000ffff367224 */ /* 0x000fe400078e002c */
[----:B------:R-:W-:Y:S02]  /*2300*/  IMAD.MOV.U32 R55, RZ, RZ, R45 ;  /* 0x000000ffff377224 */ /* 0x000fe400078e002d */
.L_x_37:
[----:B-1-3--:R-:W-:Y:S05]  /*2310*/  BSYNC B0 ;  /* 0x0000000000007941 */ /* 0x00afea0003800000 */
.L_x_36:
[----:B------:R-:W2:Y:S01]  /*2320*/  LDL R0, [R1+0x280] ;  /* 0x0002800001007983 */ /* 0x000ea20000100800 */
[----:B------:R-:W-:Y:S01]  /*2330*/  IMAD.MOV.U32 R3, RZ, RZ, 0x8 ;  /* 0x00000008ff037424 */ /* 0x000fe200078e00ff */
[----:B--2---:R-:W-:-:S05]  /*2340*/  LOP3.LUT R0, R0, 0x1, RZ, 0xc0, !PT ;  /* 0x0000000100007812 */ /* 0x004fca00078ec0ff */
[----:B------:R-:W-:-:S04]  /*2350*/  IMAD.SHL.U32 R2, R0, 0x8, RZ ;  /* 0x0000000800027824 */ /* 0x000fc800078e00ff */
[----:B------:R-:W-:-:S05]  /*2360*/  IMAD.WIDE.U32 R2, R2, R3, c[0x4][0x18] ;  /* 0x0100060002027625 */ /* 0x000fca00078e0003 */
[----:B------:R0:W5:Y:S04]  /*2370*/  LDG.E.64.CONSTANT R194, [R2.64+0x8] ;  /* 0x0000080602c27981 */ /* 0x000168000c1e9b00 */
[----:B------:R0:W5:Y:S04]  /*2380*/  LDG.E.64.CONSTANT R216, [R2.64+0x10] ;  /* 0x0000100602d87981 */ /* 0x000168000c1e9b00 */
[----:B------:R0:W2:Y:S04]  /*2390*/  LDG.E.64.CONSTANT R32, [R2.64+0x18] ;  /* 0x0000180602207981 */ /* 0x0000a8000c1e9b00 */
[----:B------:R0:W3:Y:S04]  /*23a0*/  LDG.E.64.CONSTANT R30, [R2.64+0x20] ;  /* 0x00002006021e7981 */ /* 0x0000e8000c1e9b00 */
[----:B------:R0:W4:Y:S04]  /*23b0*/  LDG.E.64.CONSTANT R28, [R2.64+0x28] ;  /* 0x00002806021c7981 */ /* 0x000128000c1e9b00 */
[----:B0-----:R-:W4:Y:S01]  /*23c0*/  LDG.E.64.CONSTANT R2, [R2.64+0x30] ;  /* 0x0000300602027981 */ /* 0x001f22000c1e9b00 */
[----:B------:R-:W-:Y:S01]  /*23d0*/  LOP3.LUT R20, R15, 0x7fffffff, RZ, 0xc0, !PT ;  /* 0x7fffffff0f147812 */ /* 0x000fe200078ec0ff */
[----:B------:R-:W-:Y:S01]  /*23e0*/  BSSY B1, `(.L_x_38) ;  /* 0x0000023000017945 */ /* 0x000fe20003800000 */
[----:B------:R-:W-:Y:S01]  /*23f0*/  ISETP.NE.AND P5, PT, R14, RZ, PT ;  /* 0x000000ff0e00720c */ /* 0x000fe20003fa5270 */
[----:B------:R0:W1:Y:S01]  /*2400*/  DMUL R6, R6, R52 ;  /* 0x0000003406067228 */ /* 0x0000620000000000 */
[----:B------:R-:W-:Y:S01]  /*2410*/  ISETP.EQ.AND P4, PT, R20, 0x7ff00000, PT ;  /* 0x7ff000001400780c */ /* 0x000fe20003f82270 */
[----:B--2---:R0:W-:Y:S04]  /*2420*/  STL.64 [R1+0xd0], R32 ;  /* 0x0000d02001007387 */ /* 0x0041e80000100a00 */
[----:B---3--:R0:W-:Y:S04]  /*2430*/  STL.64 [R1+0xd8], R30 ;  /* 0x0000d81e01007387 */ /* 0x0081e80000100a00 */
[----:B----4-:R0:W-:Y:S04]  /*2440*/  STL.64 [R1+0x190], R28 ;  /* 0x0001901c01007387 */ /* 0x0101e80000100a00 */
[----:B------:R0:W-:Y:S01]  /*2450*/  STL.64 [R1+0x218], R2 ;  /* 0x0002180201007387 */ /* 0x0001e20000100a00 */
[----:B------:R-:W-:Y:S05]  /*2460*/  @!P5 BRA P4, `(.L_x_39) ;  /* 0x000001700000d947 */ /* 0x000fea0002000000 */
[C---:B01----:R-:W0:Y:S01]  /*2470*/  DMUL R28, R14.reuse, c[0x2][0x8] ;  /* 0x008002000e1c7a28 */ /* 0x043e220000000000 */
[----:B------:R-:W-:Y:S03]  /*2480*/  BSSY B2, `(.L_x_40) ;  /* 0x0000012000027945 */ /* 0x000fe60003800000 */
[----:B------:R-:W-:-:S02]  /*2490*/  DSETP.GE.AND P4, PT, |R14|, 2.14748364800000000000e+09, PT ;  /* 0x41e000000e00742a */ /* 0x000fc40003f86200 */
        /* <DEDUP_REMOVED lines=9> */
[----:B------:R-:W-:Y:S01]  /*2530*/  MOV R72, 0x2560 ;  /* 0x0000256000487802 */ /* 0x000fe20000000f00 */
[----:B------:R-:W-:Y:S02]  /*2540*/  IMAD.MOV.U32 R73, RZ, RZ, R15 ;  /* 0x000000ffff497224 */ /* 0x000fe400078e000f */
[----:B01---5:R-:W-:Y:S05]  /*2550*/  CALL.REL.NOINC `($triton_poi_fused_stack_9$__internal_trig_reduction_slowpathd) ;  /* 0x0000a22000007944 */ /* 0x023fea0003c00000 */
[----:B------:R-:W-:Y:S05]  /*2560*/  BSYNC B3 ;  /* 0x0000000000037941 */ /* 0x000fea0003800000 */
.L_x_42:
[----:B------:R0:W5:Y:S01]  /*2570*/  LDL R20, [R1] ;  /* 0x0000000001147983 */ /* 0x0001620000100800 */
[----:B------:R-:W-:Y:S02]  /*2580*/  IMAD.MOV.U32 R2, RZ, RZ, R74 ;  /* 0x000000ffff027224 */ /* 0x000fe400078e004a */
[----:B------:R-:W-:Y:S02]  /*2590*/  IMAD.MOV.U32 R3, RZ, RZ, R75 ;  /* 0x000000ffff037224 */ /* 0x000fe400078e004b */
.L_x_41:
[----:B------:R-:W-:Y:S05]  /*25a0*/  BSYNC B2 ;  /* 0x0000000000027941 */ /* 0x000fea0003800000 */
.L_x_40:
[----:B-----5:R-:W-:-:S05]  /*25b0*/  IADD3 R14, R20, 0x1, RZ ;  /* 0x00000001140e7810 */ /* 0x020fca0007ffe0ff */
[----:B------:R2:W-:Y:S01]  /*25c0*/  STL [R1+0x27c], R14 ;  /* 0x00027c0e01007387 */ /* 0x0005e20000100800 */
[----:B------:R-:W-:Y:S05]  /*25d0*/  BRA `(.L_x_43) ;  /* 0x0000003000007947 */ /* 0x000fea0003800000 */
.L_x_39:
[----:B01----:R0:W1:Y:S02]  /*25e0*/  DMUL R2, RZ, R14 ;  /* 0x0000000eff027228 */ /* 0x0030640000000000 */
[----:B0-----:R-:W-:-:S05]  /*25f0*/  IMAD.MOV.U32 R14, RZ, RZ, 0x1 ;  /* 0x00000001ff0e7424 */ /* 0x001fca00078e00ff */
[----:B------:R0:W-:Y:S04]  /*2600*/  STL [R1+0x27c], R14 ;  /* 0x00027c0e01007387 */ /* 0x0001e80000100800 */
.L_x_43:
[----:B-1----:R-:W-:Y:S05]  /*2610*/  BSYNC B1 ;  /* 0x0000000000017941 */ /* 0x002fea0003800000 */
.L_x_38:
[----:B------:R-:W1:Y:S01]  /*2620*/  MUFU.RCP64H R15, R19 ;  /* 0x00000013000f7308 */ /* 0x000e620000001800 */
[----:B0-2---:R-:W-:Y:S01]  /*2630*/  IMAD.MOV.U32 R14, RZ, RZ, 0x1 ;  /* 0x00000001ff0e7424 */ /* 0x005fe200078e00ff */
[----:B------:R-:W-:Y:S01]  /*2640*/  FSEL R8, R8, RZ, P3 ;  /* 0x000000ff08087208 */ /* 0x000fe20001800000 */
[----:B------:R-:W-:Y:S01]  /*2650*/  BSSY B0, `(.L_x_44) ;  /* 0x0000016000007945 */ /* 0x000fe20003800000 */
[----:B------:R-:W-:Y:S01]  /*2660*/  FSEL R9, R9, 1.875, P3 ;  /* 0x3ff0000009097808 */ /* 0x000fe20001800000 */
[----:B------:R-:W-:Y:S01]  /*2670*/  DSETP.NEU.AND P3, PT, R4, RZ, PT ;  /* 0x000000ff0400722a */ /* 0x000fe20003f6d000 */
[----:B------:R-:W-:-:S03]  /*2680*/  SEL R20, R23, R24, !P0 ;  /* 0x0000001817147207 */ /* 0x000fc60004000000 */
[----:B-1----:R-:W0:-:S06]  /*2690*/  DFMA R28, -R18, R14, 1 ;  /* 0x3ff00000121c742b */ /* 0x002e0c000000010e */
[----:B0-----:R-:W0:-:S06]  /*26a0*/  DFMA R28, R28, R28, R28 ;  /* 0x0000001c1c1c722b */ /* 0x001e0c000000001c */
[----:B0-----:R-:W0:-:S06]  /*26b0*/  DFMA R28, R14, R28, R14 ;  /* 0x0000001c0e1c722b */ /* 0x001e0c000000000e */
[----:B0-----:R-:W0:-:S06]  /*26c0*/  DFMA R14, -R18, R28, 1 ;  /* 0x3ff00000120e742b */ /* 0x001e0c000000011c */
[----:B0-----:R-:W0:-:S06]  /*26d0*/  DFMA R14, R28, R14, R28 ;  /* 0x0000000e1c0e722b */ /* 0x001e0c000000001c */
[----:B0-----:R-:W0:-:S06]  /*26e0*/  DMUL R50, R14, 1 ;  /* 0x3ff000000e327828 */ /* 0x001e0c0000000000 */
[----:B0-----:R-:W0:-:S06]  /*26f0*/  DFMA R28, -R18, R50, 1 ;  /* 0x3ff00000121c742b */ /* 0x001e0c0000000132 */
[----:B0-----:R0:W1:Y:S02]  /*2700*/  DFMA R50, R14, R28, R50 ;  /* 0x0000001c0e32722b */ /* 0x0010640000000032 */
[----:B0-----:R0:W2:Y:S08]  /*2710*/  F2F.F64.F32 R14, R26 ;  /* 0x0000001a000e7310 */ /* 0x0010b00000201800 */
[----:B-1----:R-:W-:-:S05]  /*2720*/  FFMA R27, RZ, R19, R51 ;  /* 0x00000013ff1b7223 */ /* 0x002fca0000000033 */
[----:B------:R-:W-:-:S13]  /*2730*/  FSETP.GT.AND P4, PT, |R27|, 1.469367938527859385e-39, PT ;  /* 0x001000001b00780b */ /* 0x000fda0003f84200 */
[----:B------:R-:W-:Y:S05]  /*2740*/  @P4 BRA `(.L_x_45) ;  /* 0x0000006000004947 */ /* 0x000fea0003800000 */
[----:B0-2---:R-:W-:Y:S01]  /*2750*/  IMAD.MOV.U32 R32, RZ, RZ, R18 ;  /* 0x000000ffff207224 */ /* 0x005fe200078e0012 */
[----:B------:R-:W-:Y:S01]  /*2760*/  MOV R61, 0x2790 ;  /* 0x00002790003d7802 */ /* 0x000fe20000000f00 */
[----:B------:R-:W-:Y:S02]  /*2770*/  IMAD.MOV.U32 R33, RZ, RZ, R19 ;  /* 0x000000ffff217224 */ /* 0x000fe400078e0013 */
[----:B-----5:R-:W-:Y:S05]  /*2780*/  CALL.REL.NOINC `($__internal_0_$__cuda_sm20_div_rn_f64_full) ;  /* 0x0000913000007944 */ /* 0x020fea0003c00000 */
[----:B------:R-:W-:Y:S02]  /*2790*/  IMAD.MOV.U32 R50, RZ, RZ, R44 ;  /* 0x000000ffff327224 */ /* 0x000fe400078e002c */
[----:B------:R-:W-:Y:S02]  /*27a0*/  IMAD.MOV.U32 R51, RZ, RZ, R45 ;  /* 0x000000ffff337224 */ /* 0x000fe400078e002d */
.L_x_45:
[----:B0-2---:R-:W-:Y:S05]  /*27b0*/  BSYNC B0 ;  /* 0x0000000000007941 */ /* 0x005fea0003800000 */
.L_x_44:
        /* <DEDUP_REMOVED lines=21> */
[C---:B-1----:R-:W1:Y:S01]  /*2910*/  DMUL R18, R6.reuse, c[0x2][0x8] ;  /* 0x0080020006127a28 */ /* 0x042e620000000000 */
[----:B------:R-:W-:Y:S03]  /*2920*/  BSSY B2, `(.L_x_48) ;  /* 0x0000012000027945 */ /* 0x000fe60003800000 */
[----:B------:R-:W-:-:S06]  /*2930*/  DSETP.GE.AND P4, PT, |R6|, 2.14748364800000000000e+09, PT ;  /* 0x41e000000600742a */ /* 0x000fcc0003f86200 */
[----:B-1----:R-:W1:Y:S08]  /*2940*/  F2I.F64 R18, R18 ;  /* 0x0000001200127311 */ /* 0x002e700000301100 */
[----:B01----:R-:W0:Y:S01]  /*2950*/  I2F.F64 R26, R18 ;  /* 0x00000012001a7312 */ /* 0x003e220000201c00 */
        /* <DEDUP_REMOVED lines=11> */
.L_x_50:
[----:B------:R0:W5:Y:S01]  /*2a10*/  LDL R18, [R1] ;  /* 0x0000000001127983 */ /* 0x0001620000100800 */
[----:B------:R-:W-:Y:S02]  /*2a20*/  IMAD.MOV.U32 R4, RZ, RZ, R74 ;  /* 0x000000ffff047224 */ /* 0x000fe400078e004a */
[----:B------:R-:W-:Y:S02]  /*2a30*/  IMAD.MOV.U32 R5, RZ, RZ, R75 ;  /* 0x000000ffff057224 */ /* 0x000fe400078e004b */
.L_x_49:
[----:B------:R-:W-:Y:S05]  /*2a40*/  BSYNC B2 ;  /* 0x0000000000027941 */ /* 0x000fea0003800000 */
.L_x_48:
[----:B-----5:R-:W-:-:S05]  /*2a50*/  IADD3 R6, R18, 0x1, RZ ;  /* 0x0000000112067810 */ /* 0x020fca0007ffe0ff */
[----:B------:R2:W-:Y:S01]  /*2a60*/  STL [R1+0x278], R6 ;  /* 0x0002780601007387 */ /* 0x0005e20000100800 */
[----:B------:R-:W-:Y:S05]  /*2a70*/  BRA `(.L_x_51) ;  /* 0x0000003000007947 */ /* 0x000fea0003800000 */
.L_x_47:
[----:B01----:R0:W1:Y:S02]  /*2a80*/  DMUL R4, RZ, R6 ;  /* 0x00000006ff047228 */ /* 0x0030640000000000 */
[----:B0-----:R-:W-:-:S05]  /*2a90*/  IMAD.MOV.U32 R6, RZ, RZ, 0x1 ;  /* 0x00000001ff067424 */ /* 0x001fca00078e00ff */
[----:B------:R0:W-:Y:S04]  /*2aa0*/  STL [R1+0x278], R6 ;  /* 0x0002780601007387 */ /* 0x0001e80000100800 */
.L_x_51:
[----:B-1----:R-:W-:Y:S05]  /*2ab0*/  BSYNC B1 ;  /* 0x0000000000017941 */ /* 0x002fea0003800000 */
.L_x_46:
[----:B------:R-:W1:Y:S01]  /*2ac0*/  MUFU.RCP64H R7, R9 ;  /* 0x0000000900077308 */ /* 0x000e620000001800 */
[----:B0-2---:R-:W-:Y:S01]  /*2ad0*/  IMAD.MOV.U32 R6, RZ, RZ, 0x1 ;  /* 0x00000001ff067424 */ /* 0x005fe200078e00ff */
[----:B------:R-:W-:Y:S01]  /*2ae0*/  BSSY B0, `(.L_x_52) ;  /* 0x0000016000007945 */ /* 0x000fe20003800000 */
[----:B------:R-:W-:Y:S02]  /*2af0*/  FSEL R12, R12, RZ, P3 ;  /* 0x000000ff0c0c7208 */ /* 0x000fe40001800000 */
[----:B------:R-:W-:Y:S02]  /*2b00*/  FSEL R13, R13, 1.875, P3 ;  /* 0x3ff000000d0d7808 */ /* 0x000fe40001800000 */
[----:B------:R-:W-:Y:S01]  /*2b10*/  SEL R22, R21, R22, !P0 ;  /* 0x0000001615167207 */ /* 0x000fe20004000000 */
        /* <DEDUP_REMOVED lines=18> */
.L_x_53:
[----:B0-2---:R-:W-:Y:S05]  /*2c40*/  BSYNC B0 ;  /* 0x0000000000007941 */ /* 0x005fea0003800000 */
.L_x_52:
        /* <DEDUP_REMOVED lines=23> */
[----:B------:R-:W-:-:S06]  /*2dc0*/  DSETP.GE.AND P4, PT, |R16|, 2.14748364800000000000e+09, PT ;  /* 0x41e000001000742a */ /* 0x000fcc0003f86200 */
        /* <DEDUP_REMOVED lines=13> */
.L_x_58:
[----:B------:R0:W5:Y:S01]  /*2ea0*/  LDL R24, [R1] ;  /* 0x0000000001187983 */ /* 0x0001620000100800 */
[----:B------:R-:W-:Y:S02]  /*2eb0*/  IMAD.MOV.U32 R8, RZ, RZ, R74 ;  /* 0x000000ffff087224 */ /* 0x000fe400078e004a */
[----:B------:R-:W-:Y:S02]  /*2ec0*/  IMAD.MOV.U32 R9, RZ, RZ, R75 ;  /* 0x000000ffff097224 */ /* 0x000fe400078e004b */
.L_x_57:
[----:B------:R-:W-:Y:S05]  /*2ed0*/  BSYNC B2 ;  /* 0x0000000000027941 */ /* 0x000fea0003800000 */
.L_x_56:
[----:B-----5:R-:W-:-:S05]  /*2ee0*/  IADD3 R16, R24, 0x1, RZ ;  /* 0x0000000118107810 */ /* 0x020fca0007ffe0ff */
[----:B------:R2:W-:Y:S01]  /*2ef0*/  STL [R1+0x274], R16 ;  /* 0x0002741001007387 */ /* 0x0005e20000100800 */
[----:B------:R-:W-:Y:S05]  /*2f00*/  BRA `(.L_x_59) ;  /* 0x0000003000007947 */ /* 0x000fea0003800000 */
.L_x_55:
[----:B01----:R0:W1:Y:S02]  /*2f10*/  DMUL R8, RZ, R16 ;  /* 0x00000010ff087228 */ /* 0x0030640000000000 */
[----:B0-----:R-:W-:-:S05]  /*2f20*/  IMAD.MOV.U32 R16, RZ, RZ, 0x1 ;  /* 0x00000001ff107424 */ /* 0x001fca00078e00ff */
[----:B------:R0:W-:Y:S04]  /*2f30*/  STL [R1+0x274], R16 ;  /* 0x0002741001007387 */ /* 0x0001e80000100800 */
.L_x_59:
[----:B-1----:R-:W-:Y:S05]  /*2f40*/  BSYNC B1 ;  /* 0x0000000000017941 */ /* 0x002fea0003800000 */
.L_x_54:
[----:B------:R-:W-:Y:S01]  /*2f50*/  FSEL R17, R11, 1.875, P3 ;  /* 0x3ff000000b117808 */ /* 0x000fe20001800000 */
[----:B------:R-:W1:Y:S01]  /*2f60*/  F2F.F64.F32 R20, R20 ;  /* 0x0000001400147310 */ /* 0x000e620000201800 */
[----:B0-2---:R-:W-:Y:S01]  /*2f70*/  FSEL R16, R10, RZ, P3 ;  /* 0x000000ff0a107208 */ /* 0x005fe20001800000 */
[----:B------:R-:W-:Y:S01]  /*2f80*/  IMAD.MOV.U32 R10, RZ, RZ, 0x1 ;  /* 0x00000001ff0a7424 */ /* 0x000fe200078e00ff */
[----:B------:R-:W-:Y:S05]  /*2f90*/  BSSY B0, `(.L_x_60) ;  /* 0x0000013000007945 */ /* 0x000fea0003800000 */
[----:B------:R-:W0:Y:S02]  /*2fa0*/  MUFU.RCP64H R11, R13 ;  /* 0x0000000d000b7308 */ /* 0x000e240000001800 */
        /* <DEDUP_REMOVED lines=11> */
[----:B-1----:R-:W-:Y:S01]  /*3060*/  IMAD.MOV.U32 R32, RZ, RZ, R12 ;  /* 0x000000ffff207224 */ /* 0x002fe200078e000c */
[----:B------:R-:W-:Y:S01]  /*3070*/  MOV R61, 0x30a0 ;  /* 0x000030a0003d7802 */ /* 0x000fe20000000f00 */
[----:B------:R-:W-:Y:S02]  /*3080*/  IMAD.MOV.U32 R33, RZ, RZ, R13 ;  /* 0x000000ffff217224 */ /* 0x000fe400078e000d */
[----:B-----5:R-:W-:Y:S05]  /*3090*/  CALL.REL.NOINC `($__internal_0_$__cuda_sm20_div_rn_f64_full) ;  /* 0x0000882000007944 */ /* 0x020fea0003c00000 */
[----:B------:R-:W-:Y:S02]  /*30a0*/  IMAD.MOV.U32 R10, RZ, RZ, R44 ;  /* 0x000000ffff0a7224 */ /* 0x000fe400078e002c */
[----:B------:R-:W-:Y:S02]  /*30b0*/  IMAD.MOV.U32 R11, RZ, RZ, R45 ;  /* 0x000000ffff0b7224 */ /* 0x000fe400078e002d */
.L_x_61:
[----:B-1----:R-:W-:Y:S05]  /*30c0*/  BSYNC B0 ;  /* 0x0000000000007941 */ /* 0x002fea0003800000 */
.L_x_60:
        /* <DEDUP_REMOVED lines=37> */
.L_x_66:
[----:B------:R0:W5:Y:S01]  /*3320*/  LDL R24, [R1] ;  /* 0x0000000001187983 */ /* 0x0001620000100800 */
[----:B------:R-:W-:Y:S02]  /*3330*/  IMAD.MOV.U32 R12, RZ, RZ, R74 ;  /* 0x000000ffff0c7224 */ /* 0x000fe400078e004a */
[----:B------:R-:W-:Y:S02]  /*3340*/  IMAD.MOV.U32 R13, RZ, RZ, R75 ;  /* 0x000000ffff0d7224 */ /* 0x000fe400078e004b */
.L_x_65:
[----:B------:R-:W-:Y:S05]  /*3350*/  BSYNC B2 ;  /* 0x0000000000027941 */ /* 0x000fea0003800000 */
.L_x_64:
[----:B-----5:R-:W-:-:S05]  /*3360*/  IADD3 R14, R24, 0x1, RZ ;  /* 0x00000001180e7810 */ /* 0x020fca0007ffe0ff */
[----:B------:R2:W-:Y:S01]  /*3370*/  STL [R1+0x270], R14 ;  /* 0x0002700e01007387 */ /* 0x0005e20000100800 */
[----:B------:R-:W-:Y:S05]  /*3380*/  BRA `(.L_x_67) ;  /* 0x0000003000007947 */ /* 0x000fea0003800000 */
.L_x_63:
[----:B01----:R0:W1:Y:S02]  /*3390*/  DMUL R12, RZ, R14 ;  /* 0x0000000eff0c7228 */ /* 0x0030640000000000 */
[----:B0-----:R-:W-:-:S05]  /*33a0*/  IMAD.MOV.U32 R14, RZ, RZ, 0x1 ;  /* 0x00000001ff0e7424 */ /* 0x001fca00078e00ff */
[----:B------:R0:W-:Y:S04]  /*33b0*/  STL [R1+0x270], R14 ;  /* 0x0002700e01007387 */ /* 0x0001e80000100800 */
.L_x_67:
[----:B-1----:R-:W-:Y:S05]  /*33c0*/  BSYNC B1 ;  /* 0x0000000000017941 */ /* 0x002fea0003800000 */
.L_x_62:
[----:B------:R-:W1:Y:S01]  /*33d0*/  MUFU.RCP64H R15, R17 ;  /* 0x00000011000f7308 */ /* 0x000e620000001800 */
[----:B0-2---:R-:W-:Y:S01]  /*33e0*/  IMAD.MOV.U32 R14, RZ, RZ, 0x1 ;  /* 0x00000001ff0e7424 */ /* 0x005fe200078e00ff */
[----:B------:R-:W-:Y:S06]  /*33f0*/  BSSY B0, `(.L_x_68) ;  /* 0x0000013000007945 */ /* 0x000fec0003800000 */
[----:B------:R-:W0:Y:S01]  /*3400*/  F2F.F64.F32 R22, R22 ;  /* 0x0000001600167310 */ /* 0x000e220000201800 */
[----:B-1----:R-:W1:-:S06]  /*3410*/  DFMA R24, -R16, R14, 1 ;  /* 0x3ff000001018742b */ /* 0x002e4c000000010e */
[----:B-1----:R-:W1:-:S06]  /*3420*/  DFMA R24, R24, R24, R24 ;  /* 0x000000181818722b */ /* 0x002e4c0000000018 */
[----:B-1----:R-:W1:-:S06]  /*3430*/  DFMA R24, R14, R24, R14 ;  /* 0x000000180e18722b */ /* 0x002e4c000000000e */
[----:B-1----:R-:W1:-:S06]  /*3440*/  DFMA R14, -R16, R24, 1 ;  /* 0x3ff00000100e742b */ /* 0x002e4c0000000118 */
[----:B-1----:R-:W1:-:S06]  /*3450*/  DFMA R14, R24, R14, R24 ;  /* 0x0000000e180e722b */ /* 0x002e4c0000000018 */
[----:B-1----:R-:W1:-:S06]  /*3460*/  DMUL R24, R14, 1 ;  /* 0x3ff000000e187828 */ /* 0x002e4c0000000000 */
[----:B-1----:R-:W1:-:S06]  /*3470*/  DFMA R26, -R16, R24, 1 ;  /* 0x3ff00000101a742b */ /* 0x002e4c0000000118 */
[----:B-1----:R-:W1:-:S10]  /*3480*/  DFMA R14, R14, R26, R24 ;  /* 0x0000001a0e0e722b */ /* 0x002e540000000018 */
[----:B-1----:R-:W-:-:S05]  /*3490*/  FFMA R24, RZ, R17, R15 ;  /* 0x00000011ff187223 */ /* 0x002fca000000000f */
[----:B------:R-:W-:-:S13]  /*34a0*/  FSETP.GT.AND P3, PT, |R24|, 1.469367938527859385e-39, PT ;  /* 0x001000001800780b */ /* 0x000fda0003f64200 */
[----:B------:R-:W-:Y:S05]  /*34b0*/  @P3 BRA `(.L_x_69) ;  /* 0x0000006000003947 */ /* 0x000fea0003800000 */
[----:B0-----:R-:W-:Y:S01]  /*34c0*/  IMAD.MOV.U32 R32, RZ, RZ, R16 ;  /* 0x000000ffff207224 */ /* 0x001fe200078e0010 */
[----:B------:R-:W-:Y:S01]  /*34d0*/  MOV R61, 0x3500 ;  /* 0x00003500003d7802 */ /* 0x000fe20000000f00 */
[----:B------:R-:W-:Y:S02]  /*34e0*/  IMAD.MOV.U32 R33, RZ, RZ, R17 ;  /* 0x000000ffff217224 */ /* 0x000fe400078e0011 */
[----:B-----5:R-:W-:Y:S05]  /*34f0*/  CALL.REL.NOINC `($__internal_0_$__cuda_sm20_div_rn_f64_full) ;  /* 0x000083c000007944 */ /* 0x020fea0003c00000 */
[----:B------:R-:W-:Y:S02]  /*3500*/  IMAD.MOV.U32 R14, RZ, RZ, R44 ;  /* 0x000000ffff0e7224 */ /* 0x000fe400078e002c */
[----:B------:R-:W-:Y:S02]  /*3510*/  IMAD.MOV.U32 R15, RZ, RZ, R45 ;  /* 0x000000ffff0f7224 */ /* 0x000fe400078e002d */
.L_x_69:
[----:B0-----:R-:W-:Y:S05]  /*3520*/  BSYNC B0 ;  /* 0x0000000000007941 */ /* 0x001fea0003800000 */
.L_x_68:
        /* <DEDUP_REMOVED lines=37> */
.L_x_74:
[----:B------:R0:W5:Y:S01]  /*3780*/  LDL R24, [R1] ;  /* 0x0000000001187983 */ /* 0x0001620000100800 */
[----:B------:R-:W-:Y:S02]  /*3790*/  IMAD.MOV.U32 R16, RZ, RZ, R74 ;  /* 0x000000ffff107224 */ /* 0x000fe400078e004a */
[----:B------:R-:W-:Y:S02]  /*37a0*/  IMAD.MOV.U32 R17, RZ, RZ, R75 ;  /* 0x000000ffff117224 */ /* 0x000fe400078e004b */
.L_x_73:
[----:B------:R-:W-:Y:S05]  /*37b0*/  BSYNC B2 ;  /* 0x0000000000027941 */ /* 0x000fea0003800000 */
.L_x_72:
[----:B-----5:R-:W-:-:S05]  /*37c0*/  IADD3 R18, R24, 0x1, RZ ;  /* 0x0000000118127810 */ /* 0x020fca0007ffe0ff */
[----:B------:R2:W-:Y:S01]  /*37d0*/  STL [R1+0x26c], R18 ;  /* 0x00026c1201007387 */ /* 0x0005e20000100800 */
[----:B------:R-:W-:Y:S05]  /*37e0*/  BRA `(.L_x_75) ;  /* 0x0000003000007947 */ /* 0x000fea0003800000 */
.L_x_71:
[----:B01----:R0:W1:Y:S02]  /*37f0*/  DMUL R16, RZ, R18 ;  /* 0x00000012ff107228 */ /* 0x0030640000000000 */
[----:B0-----:R-:W-:-:S05]  /*3800*/  IMAD.MOV.U32 R18, RZ, RZ, 0x1 ;  /* 0x00000001ff127424 */ /* 0x001fca00078e00ff */
[----:B------:R0:W-:Y:S04]  /*3810*/  STL [R1+0x26c], R18 ;  /* 0x00026c1201007387 */ /* 0x0001e80000100800 */
.L_x_75:
[----:B-1----:R-:W-:Y:S05]  /*3820*/  BSYNC B1 ;  /* 0x0000000000017941 */ /* 0x002fea0003800000 */
.L_x_70:
[----:B0-2---:R-:W2:Y:S01]  /*3830*/  LDL R18, [R1+0x26c] ;  /* 0x00026c0001127983 */ /* 0x005ea20000100800 */
        /* <DEDUP_REMOVED lines=36> */
.L_x_80:
[----:B------:R0:W5:Y:S01]  /*3a80*/  LDL R24, [R1] ;  /* 0x0000000001187983 */ /* 0x0001620000100800 */
[----:B------:R-:W-:Y:S02]  /*3a90*/  IMAD.MOV.U32 R18, RZ, RZ, R74 ;  /* 0x000000ffff127224 */ /* 0x000fe400078e004a */
[----:B------:R-:W-:Y:S02]  /*3aa0*/  IMAD.MOV.U32 R19, RZ, RZ, R75 ;  /* 0x000000ffff137224 */ /* 0x000fe400078e004b */
.L_x_79:
[----:B------:R-:W-:Y:S05]  /*3ab0*/  BSYNC B2 ;  /* 0x0000000000027941 */ /* 0x000fea0003800000 */
.L_x_78:
[----:B-----5:R-:W-:-:S05]  /*3ac0*/  IADD3 R20, R24, 0x1, RZ ;  /* 0x0000000118147810 */ /* 0x020fca0007ffe0ff */
[----:B------:R2:W-:Y:S01]  /*3ad0*/  STL [R1+0x268], R20 ;  /* 0x0002681401007387 */ /* 0x0005e20000100800 */
[----:B------:R-:W-:Y:S05]  /*3ae0*/  BRA `(.L_x_81) ;  /* 0x0000003000007947 */ /* 0x000fea0003800000 */
.L_x_77:
[----:B01----:R0:W1:Y:S02]  /*3af0*/  DMUL R18, RZ, R20 ;  /* 0x00000014ff127228 */ /* 0x0030640000000000 */
[----:B0-----:R-:W-:-:S05]  /*3b00*/  IMAD.MOV.U32 R20, RZ, RZ, 0x1 ;  /* 0x00000001ff147424 */ /* 0x001fca00078e00ff */
[----:B------:R0:W-:Y:S04]  /*3b10*/  STL [R1+0x268], R20 ;  /* 0x0002681401007387 */ /* 0x0001e80000100800 */
.L_x_81:
[----:B-1----:R-:W-:Y:S05]  /*3b20*/  BSYNC B1 ;  /* 0x0000000000017941 */ /* 0x002fea0003800000 */
.L_x_76:
        /* <DEDUP_REMOVED lines=13> */
[----:B------:R-:W-:-:S02]  /*3c00*/  ISETP.NE.AND P4, PT, R22, RZ, PT ;  /* 0x000000ff1600720c */ /* 0x000fc40003f85270 */
[----:B------:R-:W-:Y:S01]  /*3c10*/  ISETP.EQ.AND P3, PT, R24, 0x7ff00000, PT ;  /* 0x7ff000001800780c */ /* 0x000fe20003f62270 */
[----:B--2---:R0:W-:Y:S04]  /*3c20*/  STL.64 [R1+0x58], R30 ;  /* 0x0000581e01007387 */ /* 0x0041e80000100a00 */
[----:B---3--:R0:W-:Y:S04]  /*3c30*/  STL.64 [R1+0x130], R28 ;  /* 0x0001301c01007387 */ /* 0x0081e80000100a00 */
[----:B----4-:R0:W-:Y:S04]  /*3c40*/  STL.64 [R1+0x1e0], R26 ;  /* 0x0001e01a01007387 */ /* 0x0101e80000100a00 */
[----:B------:R0:W-:Y:S01]  /*3c50*/  STL.64 [R1+0x248], R20 ;  /* 0x0002481401007387 */ /* 0x0001e20000100a00 */
[----:B------:R-:W-:Y:S05]  /*3c60*/  @!P4 BRA P3, `(.L_x_83) ;  /* 0x000001600000c947 */ /* 0x000fea0001800000 */
[C---:B------:R-:W1:Y:S01]  /*3c70*/  DMUL R24, R22.reuse, c[0x2][0x8] ;  /* 0x0080020016187a28 */ /* 0x040e620000000000 */
[----:B------:R-:W-:Y:S03]  /*3c80*/  BSSY B2, `(.L_x_84) ;  /* 0x0000012000027945 */ /* 0x000fe60003800000 */
[----:B------:R-:W-:-:S02]  /*3c90*/  DSETP.GE.AND P3, PT, |R22|, 2.14748364800000000000e+09, PT ;  /* 0x41e000001600742a */ /* 0x000fc40003f66200 */
        /* <DEDUP_REMOVED lines=13> */
.L_x_86:
[----:B------:R0:W5:Y:S01]  /*3d70*/  LDL R252, [R1] ;  /* 0x0000000001fc7983 */ /* 0x0001620000100800 */
[----:B------:R-:W-:Y:S02]  /*3d80*/  IMAD.MOV.U32 R20, RZ, RZ, R74 ;  /* 0x000000ffff147224 */ /* 0x000fe400078e004a */
[----:B------:R-:W-:Y:S02]  /*3d90*/  IMAD.MOV.U32 R21, RZ, RZ, R75 ;  /* 0x000000ffff157224 */ /* 0x000fe400078e004b */
.L_x_85:
[----:B------:R-:W-:Y:S05]  /*3da0*/  BSYNC B2 ;  /* 0x0000000000027941 */ /* 0x000fea0003800000 */
.L_x_84:
[----:B-1---5:R-:W-:Y:S01]  /*3db0*/  IADD3 R252, R252, 0x1, RZ ;  /* 0x00000001fcfc7810 */ /* 0x022fe20007ffe0ff */
[----:B------:R-:W-:Y:S05]  /*3dc0*/  BRA `(.L_x_87) ;  /* 0x0000002000007947 */ /* 0x000fea0003800000 */
.L_x_83:
[----:B0-----:R0:W1:Y:S01]  /*3dd0*/  DMUL R20, RZ, R22 ;  /* 0x00000016ff147228 */ /* 0x0010620000000000 */
[----:B------:R-:W-:-:S05]  /*3de0*/  IMAD.MOV.U32 R252, RZ, RZ, 0x1 ;  /* 0x00000001fffc7424 */ /* 0x000fca00078e00ff */
.L_x_87:
[----:B------:R-:W-:Y:S05]  /*3df0*/  BSYNC B1 ;  /* 0x0000000000017941 */ /* 0x000fea0003800000 */
.L_x_82:
[----:B------:R-:W-:Y:S01]  /*3e00*/  ISETP.GT.AND P3, PT, R187, RZ, PT ;  /* 0x000000ffbb00720c */ /* 0x000fe20003f64270 */
[----:B0-----:R-:W-:Y:S01]  /*3e10*/  CS2R R22, SRZ ;  /* 0x0000000000167805 */ /* 0x001fe2000001ff00 */
[----:B------:R-:W-:-:S02]  /*3e20*/  LOP3.LUT P5, RZ, R71, 0x2, RZ, 0xc0, !PT ;  /* 0x0000000247ff7812 */ /* 0x000fc400078ac0ff */
[----:B------:R-:W-:-:S04]  /*3e30*/  ISETP.LT.AND P3, PT, R184, 0x2, P3 ;  /* 0x00000002b800780c */ /* 0x000fc80001f61270 */
[----:B------:R-:W-:Y:S01]  /*3e40*/  ISETP.LT.AND P4, PT, R186, 0x100, P3 ;  /* 0x00000100ba00780c */ /* 0x000fe20001f81270 */
[----:B------:R-:W-:-:S12]  /*3e50*/  IMAD.MOV.U32 R26, RZ, RZ, RZ ;  /* 0x000000ffff1a7224 */ /* 0x000fd800078e00ff */
[----:B------:R-:W2:Y:S01]  /*3e60*/  @P4 LDG.E.EL R23, [R142.64+0x4] ;  /* 0x000004068e174981 */ /* 0x000ea2000c2e1900 */
[----:B------:R-:W-:Y:S02]  /*3e70*/  ISETP.GT.AND P4, PT, R186, 0xff, P3 ;  /* 0x000000ffba00780c */ /* 0x000fe40001f84270 */
[----:B------:R-:W-:Y:S01]  /*3e80*/  LOP3.LUT R45, R252, 0x1, RZ, 0xc0, !PT ;  /* 0x00000001fc2d7812 */ /* 0x000fe200078ec0ff */
[----:B------:R-:W-:-:S04]  /*3e90*/  IMAD.MOV.U32 R25, RZ, RZ, 0x8 ;  /* 0x00000008ff197424 */ /* 0x000fc800078e00ff */
[----:B------:R-:W-:-:S06]  /*3ea0*/  IMAD.SHL.U32 R24, R45, 0x8, RZ ;  /* 0x000000082d187824 */ /* 0x000fcc00078e00ff */
[----:B------:R-:W2:Y:S01]  /*3eb0*/  @P4 LDG.E.EL R26, [R134.64+-0xbfc] ;  /* 0xfff40406861a4981 */ /* 0x000ea2000c2e1900 */
[----:B------:R-:W-:Y:S01]  /*3ec0*/  ISETP.LT.AND P4, PT, R36, 0x100, P3 ;  /* 0x000001002400780c */ /* 0x000fe20001f81270 */
[----:B------:R-:W-:Y:S01]  /*3ed0*/  IMAD.WIDE.U32 R24, R24, R25, c[0x4][0x18] ;  /* 0x0100060018187625 */ /* 0x000fe200078e0019 */
[----:B------:R-:W-:-:S04]  /*3ee0*/  CS2R R28, SRZ ;  /* 0x00000000001c7805 */ /* 0x000fc8000001ff00 */
[----:B------:R0:W5:Y:S04]  /*3ef0*/  LDG.E.64.CONSTANT R176, [R24.64+0x8] ;  /* 0x0000080618b07981 */ /* 0x000168000c1e9b00 */
[----:B------:R0:W5:Y:S04]  /*3f00*/  LDG.E.64.CONSTANT R228, [R24.64+0x10] ;  /* 0x0000100618e47981 */ /* 0x000168000c1e9b00 */
[----:B------:R0:W3:Y:S04]  /*3f10*/  LDG.E.64.CONSTANT R42, [R24.64+0x18] ;  /* 0x00001806182a7981 */ /* 0x0000e8000c1e9b00 */
[----:B------:R0:W4:Y:S04]  /*3f20*/  LDG.E.64.CONSTANT R40, [R24.64+0x20] ;  /* 0x0000200618287981 */ /* 0x000128000c1e9b00 */
[----:B------:R0:W4:Y:S04]  /*3f30*/  LDG.E.64.CONSTANT R38, [R24.64+0x28] ;  /* 0x0000280618267981 */ /* 0x000128000c1e9b00 */
[----:B------:R-:W4:Y:S01]  /*3f40*/  @P4 LDG.E.EL R28, [R140.64+0x4] ;  /* 0x000004068c1c4981 */ /* 0x000f22000c2e1900 */
[----:B------:R-:W-:-:S03]  /*3f50*/  ISETP.GT.AND P4, PT, R36, 0xff, P3 ;  /* 0x000000ff2400780c */ /* 0x000fc60001f84270 */
[----:B0-----:R-:W4:Y:S10]  /*3f60*/  LDG.E.64.CONSTANT R24, [R24.64+0x30] ;  /* 0x0000300618187981 */ /* 0x001f34000c1e9b00 */
[----:B------:R-:W4:Y:S01]  /*3f70*/  @P4 LDG.E.EL R29, [R132.64+-0xbfc] ;  /* 0xfff40406841d4981 */ /* 0x000f22000c2e1900 */
[----:B------:R-:W-:Y:S01]  /*3f80*/  ISETP.LT.AND P4, PT, R35, 0x100, P3 ;  /* 0x000001002300780c */ /* 0x000fe20001f81270 */
[----:B------:R-:W-:Y:S01]  /*3f90*/  IMAD.MOV.U32 R32, RZ, RZ, RZ ;  /* 0x000000ffff207224 */ /* 0x000fe200078e00ff */
[----:B------:R-:W-:-:S11]  /*3fa0*/  CS2R R30, SRZ ;  /* 0x00000000001e7805 */ /* 0x000fd6000001ff00 */
[----:B------:R0:W5:Y:S01]  /*3fb0*/  @P4 LDG.E.EL R32, [R138.64+0x4] ;  /* 0x000004068a204981 */ /* 0x000162000c2e1900 */
[----:B------:R-:W-:-:S13]  /*3fc0*/  ISETP.LT.AND P4, PT, R34, 0x100, P3 ;  /* 0x000001002200780c */ /* 0x000fda0001f81270 */
[----:B------:R0:W5:Y:S01]  /*3fd0*/  @P4 LDG.E.EL R30, [R136.64+0x4] ;  /* 0x00000406881e4981 */ /* 0x000162000c2e1900 */
[----:B------:R-:W-:Y:S01]  /*3fe0*/  ISETP.GT.AND P4, PT, R35, 0xff, P3 ;  /* 0x000000ff2300780c */ /* 0x000fe20001f84270 */
[----:B------:R-:W1:-:S12]  /*3ff0*/  DMUL R72, RZ, R66 ;  /* 0x00000042ff487228 */ /* 0x000e580000000000 */
[----:B------:R0:W5:Y:S01]  /*4000*/  @P4 LDG.E.EL R22, [R130.64+-0xbfc] ;  /* 0xfff4040682164981 */ /* 0x000162000c2e1900 */
[----:B------:R-:W-:-:S13]  /*4010*/  ISETP.GT.AND P4, PT, R34, 0xff, P3 ;  /* 0x000000ff2200780c */ /* 0x000fda0001f84270 */
[----:B------:R0:W5:Y:S01]  /*4020*/  @P4 LDG.E.EL R31, [R126.64+-0xbfc] ;  /* 0xfff404067e1f4981 */ /* 0x000162000c2e1900 */
[----:B-1----:R-:W-:Y:S01]  /*4030*/  ISETP.NE.AND P4, PT, R72, RZ, PT ;  /* 0x000000ff4800720c */ /* 0x002fe20003f85270 */
[----:B------:R-:W-:Y:S01]  /*4040*/  BSSY B1, `(.L_x_88) ;  /* 0x0000010000017945 */ /* 0x000fe20003800000 */
[----:B--2---:R-:W-:Y:S02]  /*4050*/  SEL R23, R23, R26, !P5 ;  /* 0x0000001a17177207 */ /* 0x004fe40006800000 */
[----:B------:R-:W-:-:S04]  /*4060*/  LOP3.LUT R26, R73, 0x7fffffff, RZ, 0xc0, !PT ;  /* 0x7fffffff491a7812 */ /* 0x000fc800078ec0ff */
[----:B------:R-:W-:Y:S02]  /*4070*/  ISETP.EQ.AND P4, PT, R26, 0x7ff00000, !P4 ;  /* 0x7ff000001a00780c */ /* 0x000fe40006782270 */
[----:B------:R-:W1:Y:S01]  /*4080*/  F2F.F64.F32 R26, R23 ;  /* 0x00000017001a7310 */ /* 0x000e620000201800 */
[----:B---3--:R0:W-:Y:S04]  /*4090*/  STL.64 [R1+0x60], R42 ;  /* 0x0000602a01007387 */ /* 0x0081e80000100a00 */
[----:B----4-:R0:W-:Y:S04]  /*40a0*/  STL.64 [R1+0x158], R40 ;  /* 0x0001582801007387 */ /* 0x0101e80000100a00 */
[----:B------:R0:W-:Y:S02]  /*40b0*/  STL.64 [R1+0x1d8], R38 ;  /* 0x0001d82601007387 */ /* 0x0001e40000100a00 */
[----:B------:R-:W2:-:S02]  /*40c0*/  DSETP.LTU.OR P4, PT, |R72|, 2.14748364800000000000e+09, P4 ;  /* 0x41e000004800742a */ /* 0x000e840002789600 */
[----:B------:R0:W-:Y:S02]  /*40d0*/  STL.64 [R1+0x240], R24 ;  /* 0x0002401801007387 */ /* 0x0001e40000100a00 */
[----:B-1----:R0:W1:Y:S01]  /*40e0*/  DMUL R26, R26, R48 ;  /* 0x000000301a1a7228 */ /* 0x0020620000000000 */
[----:B------:R-:W-:-:S09]  /*40f0*/  SEL R28, R28, R29, !P2 ;  /* 0x0000001d1c1c7207 */ /* 0x000fd20005000000 */
[----:B--2---:R-:W-:Y:S05]  /*4100*/  @P4 BRA `(.L_x_89) ;  /* 0x0000003000004947 */ /* 0x004fea0003800000 */
[----:B-1----:R-:W-:Y:S01]  /*4110*/  IMAD.MOV.U32 R74, RZ, RZ, R72 ;  /* 0x000000ffff4a7224 */ /* 0x002fe200078e0048 */
[----:B------:R-:W-:Y:S02]  /*4120*/  MOV R72, 0x4140 ;  /* 0x0000414000487802 */ /* 0x000fe40000000f00 */
[----:B0----5:R-:W-:Y:S05]  /*4130*/  CALL.REL.NOINC `($triton_poi_fused_stack_9$__internal_trig_reduction_slowpathd) ;  /* 0x0000864000007944 */ /* 0x021fea0003c00000 */
.L_x_89:
[----:B-1----:R-:W-:Y:S05]  /*4140*/  BSYNC B1 ;  /* 0x0000000000017941 */ /* 0x002fea0003800000 */
.L_x_88:
[----:B------:R-:W-:Y:S01]  /*4150*/  LOP3.LUT R23, R27, 0x7fffffff, RZ, 0xc0, !PT ;  /* 0x7fffffff1b177812 */ /* 0x000fe200078ec0ff */
[----:B------:R-:W1:Y:S01]  /*4160*/  F2F.F64.F32 R28, R28 ;  /* 0x0000001c001c7310 */ /* 0x000e620000201800 */
[----:B------:R-:W-:Y:S01]  /*4170*/  ISETP.NE.AND P5, PT, R26, RZ, PT ;  /* 0x000000ff1a00720c */ /* 0x000fe20003fa5270 */
[----:B------:R-:W-:Y:S01]  /*4180*/  BSSY B1, `(.L_x_90) ;  /* 0x000001a000017945 */ /* 0x000fe20003800000 */
[----:B------:R-:W-:Y:S01]  /*4190*/  ISETP.EQ.AND P4, PT, R23, 0x7ff00000, PT ;  /* 0x7ff000001700780c */ /* 0x000fe20003f82270 */
[----:B0-----:R0:W2:Y:S01]  /*41a0*/  DMUL R24, RZ, R52 ;  /* 0x00000034ff187228 */ /* 0x0010a20000000000 */
[----:B-----5:R-:W-:-:S11]  /*41b0*/  SEL R32, R32, R22, !P1 ;  /* 0x0000001620207207 */ /* 0x020fd60004800000 */
[----:B------:R-:W-:Y:S05]  /*41c0*/  @!P5 BRA P4, `(.L_x_91) ;  /* 0x000001300000d947 */ /* 0x000fea0002000000 */
[----:B012---:R-:W0:-:S04]  /*41d0*/  DMUL R38, R26, c[0x2][0x8] ;  /* 0x008002001a267a28 */ /* 0x007e080000000000 */
        /* <DEDUP_REMOVED lines=12> */
[----:B01----:R-:W-:Y:S05]  /*42a0*/  CALL.REL.NOINC `($triton_poi_fused_stack_9$__internal_trig_reduction_slowpathd) ;  /* 0x000084d000007944 */ /* 0x003fea0003c00000 */
[----:B------:R-:W-:Y:S05]  /*42b0*/  BSYNC B2 ;  /* 0x0000000000027941 */ /* 0x000fea0003800000 */
.L_x_93:
[----:B------:R0:W5:Y:S01]  /*42c0*/  LDL R63, [R1] ;  /* 0x00000000013f7983 */ /* 0x0001620000100800 */
[----:B------:R-:W-:Y:S02]  /*42d0*/  IMAD.MOV.U32 R22, RZ, RZ, R74 ;  /* 0x000000ffff167224 */ /* 0x000fe400078e004a */
[----:B------:R-:W-:Y:S01]  /*42e0*/  IMAD.MOV.U32 R23, RZ, RZ, R75 ;  /* 0x000000ffff177224 */ /* 0x000fe200078e004b */
[----:B------:R-:W-:Y:S05]  /*42f0*/  BRA `(.L_x_92) ;  /* 0x0000002000007947 */ /* 0x000fea0003800000 */
.L_x_91:
[----:B012---:R0:W1:Y:S01]  /*4300*/  DMUL R22, RZ, R26 ;  /* 0x0000001aff167228 */ /* 0x0070620000000000 */
[----:B------:R-:W-:-:S05]  /*4310*/  IMAD.MOV.U32 R63, RZ, RZ, RZ ;  /* 0x000000ffff3f7224 */ /* 0x000fca00078e00ff */
.L_x_92:
[----:B------:R-:W-:Y:S05]  /*4320*/  BSYNC B1 ;  /* 0x0000000000017941 */ /* 0x000fea0003800000 */
.L_x_90:
[----:B-----5:R-:W-:Y:S01]  /*4330*/  LOP3.LUT R44, R63, 0x1, RZ, 0xc0, !PT ;  /* 0x000000013f2c7812 */ /* 0x020fe200078ec0ff */
[----:B0-----:R-:W-:-:S04]  /*4340*/  IMAD.MOV.U32 R27, RZ, RZ, 0x8 ;  /* 0x00000008ff1b7424 */ /* 0x001fc800078e00ff */
[----:B------:R-:W-:-:S04]  /*4350*/  IMAD.SHL.U32 R26, R44, 0x8, RZ ;  /* 0x000000082c1a7824 */ /* 0x000fc800078e00ff */
[----:B------:R-:W-:-:S05]  /*4360*/  IMAD.WIDE.U32 R26, R26, R27, c[0x4][0x18] ;  /* 0x010006001a1a7625 */ /* 0x000fca00078e001b */
[----:B------:R0:W5:Y:S04]  /*4370*/  LDG.E.64.CONSTANT R174, [R26.64+0x8] ;  /* 0x000008061aae7981 */ /* 0x000168000c1e9b00 */
[----:B------:R0:W5:Y:S04]  /*4380*/  LDG.E.64.CONSTANT R230, [R26.64+0x10] ;  /* 0x000010061ae67981 */ /* 0x000168000c1e9b00 */
[----:B------:R0:W2:Y:S04]  /*4390*/  LDG.E.64.CONSTANT R42, [R26.64+0x18] ;  /* 0x000018061a2a7981 */ /* 0x0000a8000c1e9b00 */
[----:B-1----:R0:W3:Y:S04]  /*43a0*/  LDG.E.64.CONSTANT R40, [R26.64+0x20] ;  /* 0x000020061a287981 */ /* 0x0020e8000c1e9b00 */
[----:B------:R0:W4:Y:S04]  /*43b0*/  LDG.E.64.CONSTANT R38, [R26.64+0x28] ;  /* 0x000028061a267981 */ /* 0x000128000c1e9b00 */
[----:B0-----:R-:W4:Y:S01]  /*43c0*/  LDG.E.64.CONSTANT R26, [R26.64+0x30] ;  /* 0x000030061a1a7981 */ /* 0x001f22000c1e9b00 */
[----:B------:R-:W-:Y:S01]  /*43d0*/  LOP3.LUT R33, R25, 0x7fffffff, RZ, 0xc0, !PT ;  /* 0x7fffffff19217812 */ /* 0x000fe200078ec0ff */
[----:B------:R-:W-:Y:S01]  /*43e0*/  BSSY B1, `(.L_x_94) ;  /* 0x000000e000017945 */ /* 0x000fe20003800000 */
[----:B------:R-:W-:Y:S01]  /*43f0*/  ISETP.NE.AND P4, PT, R24, RZ, PT ;  /* 0x000000ff1800720c */ /* 0x000fe20003f85270 */
[----:B------:R-:W-:-:S03]  /*4400*/  DMUL R28, R28, R54 ;  /* 0x000000361c1c7228 */ /* 0x000fc60000000000 */
[----:B------:R-:W-:-:S13]  /*4410*/  ISETP.EQ.AND P4, PT, R33, 0x7ff00000, !P4 ;  /* 0x7ff000002100780c */ /* 0x000fda0006782270 */
[----:B------:R-:W0:Y:S01]  /*4420*/  DSETP.LTU.OR P4, PT, |R24|, 2.14748364800000000000e+09, P4 ;  /* 0x41e000001800742a */ /* 0x000e220002789600 */
[----:B--2---:R1:W-:Y:S04]  /*4430*/  STL.64 [R1+0xa0], R42 ;  /* 0x0000a02a01007387 */ /* 0x0043e80000100a00 */
[----:B---3--:R1:W-:Y:S04]  /*4440*/  STL.64 [R1+0x160], R40 ;  /* 0x0001602801007387 */ /* 0x0083e80000100a00 */
[----:B----4-:R1:W-:Y:S04]  /*4450*/  STL.64 [R1+0x1d0], R38 ;  /* 0x0001d02601007387 */ /* 0x0103e80000100a00 */
[----:B------:R1:W-:Y:S01]  /*4460*/  STL.64 [R1+0x238], R26 ;  /* 0x0002381a01007387 */ /* 0x0003e20000100a00 */
[----:B0-----:R-:W-:Y:S05]  /*4470*/  @P4 BRA `(.L_x_95) ;  /* 0x0000004000004947 */ /* 0x001fea0003800000 */
[----:B------:R-:W-:Y:S01]  /*4480*/  IMAD.MOV.U32 R74, RZ, RZ, R24 ;  /* 0x000000ffff4a7224 */ /* 0x000fe200078e0018 */
[----:B------:R-:W-:Y:S01]  /*4490*/  MOV R72, 0x44c0 ;  /* 0x000044c000487802 */ /* 0x000fe20000000f00 */
[----:B------:R-:W-:-:S02]  /*44a0*/  IMAD.MOV.U32 R73, RZ, RZ, R25 ;  /* 0x000000ffff497224 */ /* 0x000fc400078e0019 */
[----:B-1---5:R-:W-:Y:S05]  /*44b0*/  CALL.REL.NOINC `($triton_poi_fused_stack_9$__internal_trig_reduction_slowpathd) ;  /* 0x000082c000007944 */ /* 0x022fea0003c00000 */
.L_x_95:
[----:B------:R-:W-:Y:S05]  /*44c0*/  BSYNC B1 ;  /* 0x0000000000017941 */ /* 0x000fea0003800000 */
.L_x_94:
[----:B------:R-:W-:Y:S01]  /*44d0*/  LOP3.LUT R24, R29, 0x7fffffff, RZ, 0xc0, !PT ;  /* 0x7fffffff1d187812 */ /* 0x000fe200078ec0ff */
[----:B------:R-:W0:Y:S01]  /*44e0*/  F2F.F64.F32 R32, R32 ;  /* 0x0000002000207310 */ /* 0x000e220000201800 */
[----:B------:R-:W-:Y:S01]  /*44f0*/  ISETP.NE.AND P5, PT, R28, RZ, PT ;  /* 0x000000ff1c00720c */ /* 0x000fe20003fa5270 */
[----:B------:R-:W-:Y:S01]  /*4500*/  BSSY B1, `(.L_x_96) ;  /* 0x000001a000017945 */ /* 0x000fe20003800000 */
[----:B------:R-:W-:Y:S01]  /*4510*/  ISETP.EQ.AND P4, PT, R24, 0x7ff00000, PT ;  /* 0x7ff000001800780c */ /* 0x000fe20003f82270 */
[----:B-1----:R1:W2:Y:S01]  /*4520*/  DMUL R26, RZ, R50 ;  /* 0x00000032ff1a7228 */ /* 0x0022a20000000000 */
[----:B------:R-:W-:-:S11]  /*4530*/  SEL R30, R30, R31, !P0 ;  /* 0x0000001f1e1e7207 */ /* 0x000fd60004000000 */
        /* <DEDUP_REMOVED lines=16> */
.L_x_99:
[----:B------:R0:W5:Y:S01]  /*4640*/  LDL R62, [R1] ;  /* 0x00000000013e7983 */ /* 0x0001620000100800 */
[----:B------:R-:W-:Y:S02]  /*4650*/  IMAD.MOV.U32 R24, RZ, RZ, R74 ;  /* 0x000000ffff187224 */ /* 0x000fe400078e004a */
[----:B------:R-:W-:Y:S01]  /*4660*/  IMAD.MOV.U32 R25, RZ, RZ, R75 ;  /* 0x000000ffff197224 */ /* 0x000fe200078e004b */
[----:B------:R-:W-:Y:S05]  /*4670*/  BRA `(.L_x_98) ;  /* 0x0000002000007947 */ /* 0x000fea0003800000 */
.L_x_97:
[----:B012---:R0:W1:Y:S01]  /*4680*/  DMUL R24, RZ, R28 ;  /* 0x0000001cff187228 */ /* 0x0070620000000000 */
[----:B------:R-:W-:-:S05]  /*4690*/  IMAD.MOV.U32 R62, RZ, RZ, RZ ;  /* 0x000000ffff3e7224 */ /* 0x000fca00078e00ff */
.L_x_98:
[----:B------:R-:W-:Y:S05]  /*46a0*/  BSYNC B1 ;  /* 0x0000000000017941 */ /* 0x000fea0003800000 */
.L_x_96:
        /* <DEDUP_REMOVED lines=25> */
.L_x_101:
[----:B------:R-:W-:Y:S05]  /*4840*/  BSYNC B1 ;  /* 0x0000000000017941 */ /* 0x000fea0003800000 */
.L_x_100:
[----:B------:R-:W-:Y:S01]  /*4850*/  LOP3.LUT R26, R33, 0x7fffffff, RZ, 0xc0, !PT ;  /* 0x7fffffff211a7812 */ /* 0x000fe200078ec0ff */
[----:B------:R-:W0:Y:S01]  /*4860*/  F2F.F64.F32 R30, R30 ;  /* 0x0000001e001e7310 */ /* 0x000e220000201800 */
[----:B------:R-:W-:Y:S01]  /*4870*/  ISETP.NE.AND P5, PT, R32, RZ, PT ;  /* 0x000000ff2000720c */ /* 0x000fe20003fa5270 */
[----:B------:R-:W-:Y:S01]  /*4880*/  BSSY B1, `(.L_x_102) ;  /* 0x0000019000017945 */ /* 0x000fe20003800000 */
[----:B------:R-:W-:Y:S01]  /*4890*/  ISETP.EQ.AND P4, PT, R26, 0x7ff00000, PT ;  /* 0x7ff000001a00780c */ /* 0x000fe20003f82270 */
[----:B-1----:R1:W2:-:S12]  /*48a0*/  DMUL R28, RZ, R10 ;  /* 0x0000000aff1c7228 */ /* 0x0022980000000000 */
        /* <DEDUP_REMOVED lines=16> */
.L_x_105:
[----:B------:R0:W5:Y:S01]  /*49b0*/  LDL R61, [R1] ;  /* 0x00000000013d7983 */ /* 0x0001620000100800 */
[----:B------:R-:W-:Y:S02]  /*49c0*/  IMAD.MOV.U32 R26, RZ, RZ, R74 ;  /* 0x000000ffff1a7224 */ /* 0x000fe400078e004a */
[----:B------:R-:W-:Y:S01]  /*49d0*/  IMAD.MOV.U32 R27, RZ, RZ, R75 ;  /* 0x000000ffff1b7224 */ /* 0x000fe200078e004b */
[----:B------:R-:W-:Y:S05]  /*49e0*/  BRA `(.L_x_104) ;  /* 0x0000002000007947 */ /* 0x000fea0003800000 */
.L_x_103:
[----:B012---:R0:W1:Y:S01]  /*49f0*/  DMUL R26, RZ, R32 ;  /* 0x00000020ff1a7228 */ /* 0x0070620000000000 */
[----:B------:R-:W-:-:S05]  /*4a00*/  IMAD.MOV.U32 R61, RZ, RZ, RZ ;  /* 0x000000ffff3d7224 */ /* 0x000fca00078e00ff */
.L_x_104:
[----:B------:R-:W-:Y:S05]  /*4a10*/  BSYNC B1 ;  /* 0x0000000000017941 */ /* 0x000fea0003800000 */
.L_x_102:
        /* <DEDUP_REMOVED lines=25> */
.L_x_107:
[----:B------:R-:W-:Y:S05]  /*4bb0*/  BSYNC B1 ;  /* 0x0000000000017941 */ /* 0x000fea0003800000 */
.L_x_106:
[----:B------:R-:W-:Y:S01]  /*4bc0*/  LOP3.LUT R28, R31, 0x7fffffff, RZ, 0xc0, !PT ;  /* 0x7fffffff1f1c7812 */ /* 0x000fe200078ec0ff */
[----:B------:R-:W-:Y:S01]  /*4bd0*/  BSSY B1, `(.L_x_108) ;  /* 0x0000019000017945 */ /* 0x000fe20003800000 */
[----:B------:R-:W-:-:S02]  /*4be0*/  ISETP.NE.AND P4, PT, R30, RZ, PT ;  /* 0x000000ff1e00720c */ /* 0x000fc40003f85270 */
[----:B------:R-:W-:-:S13]  /*4bf0*/  ISETP.EQ.AND P5, PT, R28, 0x7ff00000, PT ;  /* 0x7ff000001c00780c */ /* 0x000fda0003fa2270 */
[----:B------:R-:W-:Y:S05]  /*4c00*/  @!P4 BRA P5, `(.L_x_109) ;  /* 0x000001300000c947 */ /* 0x000fea0002800000 */
[----:B------:R-:W0:-:S04]  /*4c10*/  DMUL R28, R30, c[0x2][0x8] ;  /* 0x008002001e1c7a28 */ /* 0x000e080000000000 */
[----:B------:R-:W-:Y:S02]  /*4c20*/  DSETP.GE.AND P4, PT, |R30|, 2.14748364800000000000e+09, PT ;  /* 0x41e000001e00742a */ /* 0x000fe40003f86200 */
[----:B0-----:R-:W0:Y:S08]  /*4c30*/  F2I.F64 R60, R28 ;  /* 0x0000001c003c7311 */ /* 0x001e300000301100 */
        /* <DEDUP_REMOVED lines=12> */
.L_x_111:
[----:B------:R0:W5:Y:S01]  /*4d00*/  LDL R60, [R1] ;  /* 0x00000000013c7983 */ /* 0x0001620000100800 */
[----:B------:R-:W-:Y:S02]  /*4d10*/  IMAD.MOV.U32 R28, RZ, RZ, R74 ;  /* 0x000000ffff1c7224 */ /* 0x000fe400078e004a */
[----:B------:R-:W-:Y:S01]  /*4d20*/  IMAD.MOV.U32 R29, RZ, RZ, R75 ;  /* 0x000000ffff1d7224 */ /* 0x000fe200078e004b */
[----:B------:R-:W-:Y:S05]  /*4d30*/  BRA `(.L_x_110) ;  /* 0x0000002000007947 */ /* 0x000fea0003800000 */
.L_x_109:
[----:B------:R0:W2:Y:S01]  /*4d40*/  DMUL R28, RZ, R30 ;  /* 0x0000001eff1c7228 */ /* 0x0000a20000000000 */
[----:B------:R-:W-:-:S05]  /*4d50*/  IMAD.MOV.U32 R60, RZ, RZ, RZ ;  /* 0x000000ffff3c7224 */ /* 0x000fca00078e00ff */
.L_x_110:
[----:B------:R-:W-:Y:S05]  /*4d60*/  BSYNC B1 ;  /* 0x0000000000017941 */ /* 0x000fea0003800000 */
.L_x_108:
[C---:B------:R-:W-:Y:S01]  /*4d70*/  LOP3.LUT P6, RZ, R71.reuse, 0x2, RZ, 0xc0, !PT ;  /* 0x0000000247ff7812 */ /* 0x040fe200078cc0ff */
[----:B------:R-:W-:Y:S01]  /*4d80*/  CS2R R58, SRZ ;  /* 0x00000000003a7805 */ /* 0x000fe2000001ff00 */
[----:B------:R-:W-:-:S02]  /*4d90*/  LOP3.LUT P5, RZ, R71, 0x1, RZ, 0xc0, !PT ;  /* 0x0000000147ff7812 */ /* 0x000fc400078ac0ff */
[----:B------:R-:W-:Y:S01]  /*4da0*/  ISETP.EQ.AND P4, PT, R184, 0x2, !P6 ;  /* 0x00000002b800780c */ /* 0x000fe20007782270 */
[----:B------:R-:W-:-:S12]  /*4db0*/  IMAD.MOV.U32 R72, RZ, RZ, RZ ;  /* 0x000000ffff487224 */ /* 0x000fd800078e00ff */
[----:B------:R-:W3:Y:S01]  /*4dc0*/  @P4 LDG.E.EL R59, [R142.64+0x4] ;  /* 0x000004068e3b4981 */ /* 0x000ee2000c2e1900 */
[----:B------:R-:W-:Y:S01]  /*4dd0*/  ISETP.EQ.AND P4, PT, R184, 0x2, P5 ;  /* 0x00000002b800780c */ /* 0x000fe20002f82270 */
[----:B------:R-:W-:Y:S01]  /*4de0*/  IMAD.MOV.U32 R37, RZ, RZ, RZ ;  /* 0x000000ffff257224 */ /* 0x000fe200078e00ff */
[----:B-1----:R-:W-:Y:S01]  /*4df0*/  CS2R R32, SRZ ;  /* 0x0000000000207805 */ /* 0x002fe2000001ff00 */
[----:B------:R-:W-:Y:S01]  /*4e00*/  CS2R R38, SRZ ;  /* 0x0000000000267805 */ /* 0x000fe2000001ff00 */
[----:B------:R-:W-:Y:S01]  /*4e10*/  CS2R R40, SRZ ;  /* 0x0000000000287805 */ /* 0x000fe2000001ff00 */
[----:B------:R-:W-:Y:S01]  /*4e20*/  IMAD.MOV.U32 R93, RZ, RZ, RZ ;  /* 0x000000ffff5d7224 */ /* 0x000fe200078e00ff */
[----:B------:R-:W-:-:S07]  /*4e30*/  LOP3.LUT P5, RZ, R71, 0x10, RZ, 0xc0, !PT ;  /* 0x0000001047ff7812 */ /* 0x000fce00078ac0ff */
[----:B------:R-:W3:Y:S01]  /*4e40*/  @P4 LDG.E.EL R72, [R134.64+-0xbfc] ;  /* 0xfff4040686484981 */ /* 0x000ee2000c2e1900 */
[----:B------:R-:W-:-:S13]  /*4e50*/  ISETP.EQ.AND P4, PT, R184, 0x2, !P2 ;  /* 0x00000002b800780c */ /* 0x000fda0005782270 */
[----:B------:R-:W4:Y:S01]  /*4e60*/  @P4 LDG.E.EL R37, [R140.64+0x4] ;  /* 0x000004068c254981 */ /* 0x000f22000c2e1900 */
[----:B------:R-:W-:-:S04]  /*4e70*/  LOP3.LUT P4, RZ, R71, 0x4, RZ, 0xc0, !PT ;  /* 0x0000000447ff7812 */ /* 0x000fc8000788c0ff */
[----:B------:R-:W-:-:S13]  /*4e80*/  ISETP.EQ.AND P4, PT, R184, 0x2, P4 ;  /* 0x00000002b800780c */ /* 0x000fda0002782270 */
[----:B------:R-:W4:Y:S01]  /*4e90*/  @P4 LDG.E.EL R33, [R132.64+-0xbfc] ;  /* 0xfff4040684214981 */ /* 0x000f22000c2e1900 */
[----:B------:R-:W-:-:S13]  /*4ea0*/  ISETP.EQ.AND P4, PT, R184, 0x2, !P1 ;  /* 0x00000002b800780c */ /* 0x000fda0004f82270 */
[----:B--2---:R-:W2:Y:S01]  /*4eb0*/  @P4 LDG.E.EL R39, [R138.64+0x4] ;  /* 0x000004068a274981 */ /* 0x004ea2000c2e1900 */
[----:B------:R-:W-:-:S04]  /*4ec0*/  LOP3.LUT P4, RZ, R71, 0x8, RZ, 0xc0, !PT ;  /* 0x0000000847ff7812 */ /* 0x000fc8000788c0ff */
[----:B------:R-:W-:-:S13]  /*4ed0*/  ISETP.EQ.AND P4, PT, R184, 0x2, P4 ;  /* 0x00000002b800780c */ /* 0x000fda0002782270 */
[----:B------:R-:W2:Y:S01]  /*4ee0*/  @P4 LDG.E.EL R40, [R130.64+-0xbfc] ;  /* 0xfff4040682284981 */ /* 0x000ea2000c2e1900 */
[----:B------:R-:W-:-:S13]  /*4ef0*/  ISETP.EQ.AND P4, PT, R184, 0x2, !P0 ;  /* 0x00000002b800780c */ /* 0x000fda0004782270 */
[----:B------:R1:W5:Y:S01]  /*4f00*/  @P4 LDG.E.EL R93, [R136.64+0x4] ;  /* 0x00000406885d4981 */ /* 0x000362000c2e1900 */
[----:B------:R-:W-:-:S13]  /*4f10*/  ISETP.EQ.AND P4, PT, R184, 0x2, P5 ;  /* 0x00000002b800780c */ /* 0x000fda0002f82270 */
[----:B------:R1:W5:Y:S01]  /*4f20*/  @P4 LDG.E.EL R41, [R126.64+-0xbfc] ;  /* 0xfff404067e294981 */ /* 0x000362000c2e1900 */
[----:B------:R-:W-:-:S04]  /*4f30*/  ISETP.GE.AND P4, PT, R187, 0x3, PT ;  /* 0x00000003bb00780c */ /* 0x000fc80003f86270 */
[----:B------:R-:W-:-:S04]  /*4f40*/  ISETP.GT.AND P4, PT, R184, 0x1, !P4 ;  /* 0x00000001b800780c */ /* 0x000fc80006784270 */
[----:B------:R-:W-:Y:S01]  /*4f50*/  ISETP.LT.AND P5, PT, R36, 0x100, P4 ;  /* 0x000001002400780c */ /* 0x000fe200027a1270 */
[----:B------:R-:W-:-:S12]  /*4f60*/  CS2R R56, SRZ ;  /* 0x0000000000387805 */ /* 0x000fd8000001ff00 */
[----:B------:R-:W2:Y:S01]  /*4f70*/  @P5 LDG.E.EL R38, [R140.64+0x4] ;  /* 0x000004068c265981 */ /* 0x000ea2000c2e1900 */
[----:B------:R-:W-:Y:S01]  /*4f80*/  ISETP.GT.AND P5, PT, R36, 0xff, P4 ;  /* 0x000000ff2400780c */ /* 0x000fe200027a4270 */
[----:B------:R-:W-:-:S12]  /*4f90*/  IMAD.MOV.U32 R36, RZ, RZ, RZ ;  /* 0x000000ffff247224 */ /* 0x000fd800078e00ff */
[----:B------:R-:W2:Y:S01]  /*4fa0*/  @P5 LDG.E.EL R57, [R132.64+-0xbfc] ;  /* 0xfff4040684395981 */ /* 0x000ea2000c2e1900 */
[----:B------:R-:W-:Y:S02]  /*4fb0*/  ISETP.LT.AND P5, PT, R186, 0x100, P4 ;  /* 0x00000100ba00780c */ /* 0x000fe400027a1270 */
[----:B-----5:R-:W-:-:S11]  /*4fc0*/  LOP3.LUT R92, R60, 0x1, RZ, 0xc0, !PT ;  /* 0x000000013c5c7812 */ /* 0x020fd600078ec0ff */
[----:B------:R-:W2:Y:S01]  /*4fd0*/  @P5 LDG.E.EL R36, [R142.64+0x4] ;  /* 0x000004068e245981 */ /* 0x000ea2000c2e1900 */
[----:B------:R-:W-:Y:S01]  /*4fe0*/  ISETP.GT.AND P5, PT, R186, 0xff, P4 ;  /* 0x000000ffba00780c */ /* 0x000fe200027a4270 */
[----:B0-----:R-:W-:Y:S02]  /*4ff0*/  IMAD.MOV.U32 R31, RZ, RZ, 0x8 ;  /* 0x00000008ff1f7424 */ /* 0x001fe400078e00ff */
[----:B------:R-:W-:-:S04]  /*5000*/  IMAD.SHL.U32 R30, R92, 0x8, RZ ;  /* 0x000000085c1e7824 */ /* 0x000fc800078e00ff */
[----:B------:R-:W-:-:S05]  /*5010*/  IMAD.WIDE.U32 R30, R30, R31, c[0x4][0x18] ;  /* 0x010006001e1e7625 */ /* 0x000fca00078e001f */
[----:B------:R0:W5:Y:S04]  /*5020*/  LDG.E.64.CONSTANT R200, [R30.64+0x8] ;  /* 0x000008061ec87981 */ /* 0x000168000c1e9b00 */
[----:B------:R-:W2:Y:S01]  /*5030*/  @P5 LDG.E.EL R58, [R134.64+-0xbfc] ;  /* 0xfff40406863a5981 */ /* 0x000ea2000c2e1900 */
[----:B------:R-:W-:Y:S01]  /*5040*/  ISETP.LT.AND P5, PT, R35, 0x100, P4 ;  /* 0x000001002300780c */ /* 0x000fe200027a1270 */
[----:B------:R-:W-:Y:S02]  /*5050*/  IMAD.MOV.U32 R172, RZ, RZ, RZ ;  /* 0x000000ffffac7224 */ /* 0x000fe400078e00ff */
[----:B------:R0:W5:Y:S04]  /*5060*/  LDG.E.64.CONSTANT R236, [R30.64+0x10] ;  /* 0x000010061eec7981 */ /* 0x000168000c1e9b00 */
[----:B------:R0:W2:Y:S04]  /*5070*/  LDG.E.64.CONSTANT R80, [R30.64+0x18] ;  /* 0x000018061e507981 */ /* 0x0000a8000c1e9b00 */
[----:B------:R0:W2:Y:S04]  /*5080*/  LDG.E.64.CONSTANT R78, [R30.64+0x20] ;  /* 0x000020061e4e7981 */ /* 0x0000a8000c1e9b00 */
[----:B------:R0:W2:Y:S04]  /*5090*/  LDG.E.64.CONSTANT R76, [R30.64+0x28] ;  /* 0x000028061e4c7981 */ /* 0x0000a8000c1e9b00 */
[----:B------:R1:W5:Y:S01]  /*50a0*/  @P5 LDG.E.EL R172, [R138.64+0x4] ;  /* 0x000004068aac5981 */ /* 0x000362000c2e1900 */
[----:B------:R-:W-:-:S03]  /*50b0*/  ISETP.LT.AND P5, PT, R34, 0x100, P4 ;  /* 0x000001002200780c */ /* 0x000fc600027a1270 */
[----:B0-----:R-:W2:Y:S10]  /*50c0*/  LDG.E.64.CONSTANT R30, [R30.64+0x30] ;  /* 0x000030061e1e7981 */ /* 0x001eb4000c1e9b00 */
[----:B------:R1:W5:Y:S01]  /*50d0*/  @P5 LDG.E.EL R56, [R136.64+0x4] ;  /* 0x0000040688385981 */ /* 0x000362000c2e1900 */
[----:B------:R-:W-:Y:S01]  /*50e0*/  ISETP.GT.AND P5, PT, R35, 0xff, P4 ;  /* 0x000000ff2300780c */ /* 0x000fe200027a4270 */
[----:B------:R-:W-:Y:S01]  /*50f0*/  IMAD.MOV.U32 R96, RZ, RZ, RZ ;  /* 0x000000ffff607224 */ /* 0x000fe200078e00ff */
[----:B------:R-:W-:-:S11]  /*5100*/  LOP3.LUT R71, R71, 0xfdffffff, RZ, 0xc0, !PT ;  /* 0xfdffffff47477812 */ /* 0x000fd600078ec0ff */
[----:B------:R1:W5:Y:S01]  /*5110*/  @P5 LDG.E.EL R32, [R130.64+-0xbfc] ;  /* 0xfff4040682205981 */ /* 0x000362000c2e1900 */
[----:B------:R-:W-:-:S13]  /*5120*/  ISETP.GT.AND P5, PT, R34, 0xff, P4 ;  /* 0x000000ff2200780c */ /* 0x000fda00027a4270 */
[----:B------:R1:W5:Y:S01]  /*5130*/  @P5 LDG.E.EL R96, [R126.64+-0xbfc] ;  /* 0xfff404067e605981 */ /* 0x000362000c2e1900 */
[----:B------:R-:W-:Y:S01]  /*5140*/  BSSY B1, `(.L_x_112) ;  /* 0x0000029000017945 */ /* 0x000fe20003800000 */
[----:B---3--:R-:W-:-:S04]  /*5150*/  SEL R74, R59, R72, !P6 ;  /* 0x000000483b4a7207 */ /* 0x008fc80007000000 */
[----:B------:R-:W0:Y:S02]  /*5160*/  F2F.F64.F32 R72, R74 ;  /* 0x0000004a00487310 */ /* 0x000e240000201800 */
[----:B0-----:R-:W0:Y:S01]  /*5170*/  DMUL R72, R72, R66 ;  /* 0x0000004248487228 */ /* 0x001e220000000000 */
[----:B----4-:R-:W-:-:S09]  /*5180*/  SEL R37, R37, R33, !P2 ;  /* 0x0000002125257207 */ /* 0x010fd20005000000 */
[----:B0-----:R-:W-:-:S04]  /*5190*/  LOP3.LUT R33, R73, 0x7fffffff, RZ, 0xc0, !PT ;  /* 0x7fffffff49217812 */ /* 0x001fc800078ec0ff */
[----:B------:R-:W-:Y:S01]  /*51a0*/  ISETP.EQ.AND P5, PT, R33, 0x7ff00000, PT ;  /* 0x7ff000002100780c */ /* 0x000fe20003fa2270 */
[----:B------:R-:W-:Y:S01]  /*51b0*/  IMAD.MOV.U32 R59, RZ, RZ, RZ ;  /* 0x000000ffff3b7224 */ /* 0x000fe200078e00ff */
[----:B--2---:R-:W-:Y:S02]  /*51c0*/  SEL R40, R39, R40, !P1 ;  /* 0x0000002827287207 */ /* 0x004fe40004800000 */
[----:B------:R-:W-:Y:S02]  /*51d0*/  SEL R38, R38, R57, !P2 ;  /* 0x0000003926267207 */ /* 0x000fe40005000000 */
[----:B------:R-:W-:Y:S02]  /*51e0*/  SEL R58, R36, R58, !P6 ;  /* 0x0000003a243a7207 */ /* 0x000fe40007000000 */
[----:B------:R-:W-:Y:S02]  /*51f0*/  ISETP.NE.AND P6, PT, R184, 0x2, PT ;  /* 0x00000002b800780c */ /* 0x000fe40003fc5270 */
[----:B------:R-:W0:Y:S01]  /*5200*/  F2F.F64.F32 R34, R58 ;  /* 0x0000003a00227310 */ /* 0x000e220000201800 */
[----:B------:R1:W-:Y:S04]  /*5210*/  STL.64 [R1+0x90], R80 ;  /* 0x0000905001007387 */ /* 0x0003e80000100a00 */
[----:B------:R1:W-:Y:S04]  /*5220*/  STL.64 [R1+0x118], R78 ;  /* 0x0001184e01007387 */ /* 0x0003e80000100a00 */
[----:B------:R1:W-:Y:S02]  /*5230*/  STL.64 [R1+0x198], R76 ;  /* 0x0001984c01007387 */ /* 0x0003e40000100a00 */
[----:B------:R-:W-:-:S02]  /*5240*/  @P6 LOP3.LUT R71, R71, 0x2000000, RZ, 0xfc, !PT ;  /* 0x0200000047476812 */ /* 0x000fc400078efcff */
[----:B------:R-:W-:Y:S01]  /*5250*/  ISETP.NE.AND P6, PT, R72, RZ, PT ;  /* 0x000000ff4800720c */ /* 0x000fe20003fc5270 */
[----:B------:R1:W-:Y:S01]  /*5260*/  STL.64 [R1+0x208], R30 ;  /* 0x0002081e01007387 */ /* 0x0003e20000100a00 */
[----:B------:R-:W2:Y:S01]  /*5270*/  F2F.F64.F32 R36, R37 ;  /* 0x0000002500247310 */ /* 0x000ea20000201800 */
[----:B0-----:R1:W0:-:S10]  /*5280*/  DMUL R34, R34, R48 ;  /* 0x0000003022227228 */ /* 0x0012140000000000 */
[----:B------:R-:W-:Y:S05]  /*5290*/  @!P6 BRA P5, `(.L_x_113) ;  /* 0x000001200000e947 */ /* 0x000fea0002800000 */
[----:B01----:R-:W0:-:S04]  /*52a0*/  DMUL R30, R72, c[0x2][0x8] ;  /* 0x00800200481e7a28 */ /* 0x003e080000000000 */
        /* <DEDUP_REMOVED lines=9> */
[----:B-1----:R-:W-:Y:S01]  /*5340*/  IMAD.MOV.U32 R74, RZ, RZ, R72 ;  /* 0x000000ffff4a7224 */ /* 0x002fe200078e0048 */
[----:B------:R-:W-:-:S03]  /*5350*/  MOV R72, 0x5370 ;  /* 0x0000537000487802 */ /* 0x000fc60000000f00 */
[----:B0-2--5:R-:W-:Y:S05]  /*5360*/  CALL.REL.NOINC `($triton_poi_fused_stack_9$__internal_trig_reduction_slowpathd) ;  /* 0x0000741000007944 */ /* 0x025fea0003c00000 */
[----:B------:R-:W-:Y:S05]  /*5370*/  BSYNC B2 ;  /* 0x0000000000027941 */ /* 0x000fea0003800000 */
.L_x_115:
[----:B------:R0:W5:Y:S01]  /*5380*/  LDL R59, [R1] ;  /* 0x00000000013b7983 */ /* 0x0001620000100800 */
[----:B------:R-:W-:Y:S02]  /*5390*/  IMAD.MOV.U32 R30, RZ, RZ, R74 ;  /* 0x000000ffff1e7224 */ /* 0x000fe400078e004a */
[----:B------:R-:W-:Y:S01]  /*53a0*/  IMAD.MOV.U32 R31, RZ, RZ, R75 ;  /* 0x000000ffff1f7224 */ /* 0x000fe200078e004b */
[----:B------:R-:W-:Y:S05]  /*53b0*/  BRA `(.L_x_114) ;  /* 0x0000001000007947 */ /* 0x000fea0003800000 */
.L_x_113:
[----:B01----:R0:W1:-:S06]  /*53c0*/  DMUL R30, RZ, R72 ;  /* 0x00000048ff1e7228 */ /* 0x00304c0000000000 */
.L_x_114:
[----:B------:R-:W-:Y:S05]  /*53d0*/  BSYNC B1 ;  /* 0x0000000000017941 */ /* 0x000fea0003800000 */
.L_x_112:
[----:B-----5:R-:W-:Y:S01]  /*53e0*/  LOP3.LUT R91, R59, 0x1, RZ, 0xc0, !PT ;  /* 0x000000013b5b7812 */ /* 0x020fe200078ec0ff */
[----:B0-----:R-:W-:Y:S01]  /*53f0*/  IMAD.MOV.U32 R73, RZ, RZ, 0x8 ;  /* 0x00000008ff497424 */ /* 0x001fe200078e00ff */
[----:B------:R-:W-:Y:S02]  /*5400*/  SEL R172, R172, R32, !P1 ;  /* 0x00000020acac7207 */ /* 0x000fe40004800000 */
[----:B------:R-:W-:Y:S01]  /*5410*/  LOP3.LUT R32, R35, 0x7fffffff, RZ, 0xc0, !PT ;  /* 0x7fffffff23207812 */ /* 0x000fe200078ec0ff */
[----:B------:R-:W-:-:S04]  /*5420*/  IMAD.SHL.U32 R72, R91, 0x8, RZ ;  /* 0x000000085b487824 */ /* 0x000fc800078e00ff */
[----:B------:R-:W-:Y:S01]  /*5430*/  IMAD.WIDE.U32 R72, R72, R73, c[0x4][0x18] ;  /* 0x0100060048487625 */ /* 0x000fe200078e0049 */
[----:B------:R-:W-:-:S04]  /*5440*/  ISETP.EQ.AND P5, PT, R32, 0x7ff00000, PT ;  /* 0x7ff000002000780c */ /* 0x000fc80003fa2270 */
[----:B------:R-:W3:Y:S04]  /*5450*/  LDG.E.64.CONSTANT R80, [R72.64+0x18] ;  /* 0x0000180648507981 */ /* 0x000ee8000c1e9b00 */
[----:B------:R-:W4:Y:S04]  /*5460*/  LDG.E.64.CONSTANT R78, [R72.64+0x20] ;  /* 0x00002006484e7981 */ /* 0x000f28000c1e9b00 */
[----:B--2---:R-:W2:Y:S04]  /*5470*/  LDG.E.64.CONSTANT R76, [R72.64+0x28] ;  /* 0x00002806484c7981 */ /* 0x004ea8000c1e9b00 */
[----:B------:R-:W2:Y:S04]  /*5480*/  LDG.E.64.CONSTANT R32, [R72.64+0x30] ;  /* 0x0000300648207981 */ /* 0x000ea8000c1e9b00 */
[----:B------:R0:W5:Y:S04]  /*5490*/  LDG.E.64.CONSTANT R202, [R72.64+0x8] ;  /* 0x0000080648ca7981 */ /* 0x000168000c1e9b00 */
[----:B------:R0:W5:Y:S01]  /*54a0*/  LDG.E.64.CONSTANT R238, [R72.64+0x10] ;  /* 0x0000100648ee7981 */ /* 0x000162000c1e9b00 */
[----:B------:R-:W-:Y:S01]  /*54b0*/  ISETP.NE.AND P6, PT, R34, RZ, PT ;  /* 0x000000ff2200720c */ /* 0x000fe20003fc5270 */
[----:B------:R-:W1:Y:S01]  /*54c0*/  F2F.F64.F32 R38, R38 ;  /* 0x0000002600267310 */ /* 0x000e620000201800 */
[----:B------:R-:W-:Y:S01]  /*54d0*/  BSSY B1, `(.L_x_116) ;  /* 0x000001c000017945 */ /* 0x000fe20003800000 */
[----:B------:R0:W0:Y:S01]  /*54e0*/  DMUL R36, R36, R52 ;  /* 0x0000003424247228 */ /* 0x0000220000000000 */
[----:B---3--:R3:W-:Y:S04]  /*54f0*/  STL.64 [R1+0x98], R80 ;  /* 0x0000985001007387 */ /* 0x0087e80000100a00 */
[----:B----4-:R3:W-:Y:S04]  /*5500*/  STL.64 [R1+0x120], R78 ;  /* 0x0001204e01007387 */ /* 0x0107e80000100a00 */
[----:B--2---:R3:W-:Y:S04]  /*5510*/  STL.64 [R1+0x180], R76 ;  /* 0x0001804c01007387 */ /* 0x0047e80000100a00 */
[----:B------:R3:W-:Y:S01]  /*5520*/  STL.64 [R1+0x200], R32 ;  /* 0x0002002001007387 */ /* 0x0007e20000100a00 */
[----:B------:R-:W-:Y:S05]  /*5530*/  @!P6 BRA P5, `(.L_x_117) ;  /* 0x000001300000e947 */ /* 0x000fea0002800000 */
[----:B01-3--:R-:W0:-:S04]  /*5540*/  DMUL R32, R34, c[0x2][0x8] ;  /* 0x0080020022207a28 */ /* 0x00be080000000000 */
        /* <DEDUP_REMOVED lines=10> */
[----:B-1----:R-:W-:Y:S01]  /*55f0*/  MOV R72, 0x5620 ;  /* 0x0000562000487802 */ /* 0x002fe20000000f00 */
[----:B------:R-:W-:Y:S02]  /*5600*/  IMAD.MOV.U32 R73, RZ, RZ, R35 ;  /* 0x000000ffff497224 */ /* 0x000fe400078e0023 */
[----:B0----5:R-:W-:Y:S05]  /*5610*/  CALL.REL.NOINC `($triton_poi_fused_stack_9$__internal_trig_reduction_slowpathd) ;  /* 0x0000716000007944 */ /* 0x021fea0003c00000 */
[----:B------:R-:W-:Y:S05]  /*5620*/  BSYNC B2 ;  /* 0x0000000000027941 */ /* 0x000fea0003800000 */
.L_x_119:
[----:B------:R0:W5:Y:S01]  /*5630*/  LDL R58, [R1] ;  /* 0x00000000013a7983 */ /* 0x0001620000100800 */
[----:B------:R-:W-:Y:S02]  /*5640*/  IMAD.MOV.U32 R32, RZ, RZ, R74 ;  /* 0x000000ffff207224 */ /* 0x000fe400078e004a */
[----:B------:R-:W-:Y:S01]  /*5650*/  IMAD.MOV.U32 R33, RZ, RZ, R75 ;  /* 0x000000ffff217224 */ /* 0x000fe200078e004b */
[----:B------:R-:W-:Y:S05]  /*5660*/  BRA `(.L_x_118) ;  /* 0x0000002000007947 */ /* 0x000fea0003800000 */
.L_x_117:
[----:B01-3--:R0:W1:Y:S01]  /*5670*/  DMUL R32, RZ, R34 ;  /* 0x00000022ff207228 */ /* 0x00b0620000000000 */
[----:B------:R-:W-:-:S05]  /*5680*/  IMAD.MOV.U32 R58, RZ, RZ, RZ ;  /* 0x000000ffff3a7224 */ /* 0x000fca00078e00ff */
.L_x_118:
[----:B------:R-:W-:Y:S05]  /*5690*/  BSYNC B1 ;  /* 0x0000000000017941 */ /* 0x000fea0003800000 */
.L_x_116:
[----:B-----5:R-:W-:Y:S01]  /*56a0*/  LOP3.LUT R94, R58, 0x1, RZ, 0xc0, !PT ;  /* 0x000000013a5e7812 */ /* 0x020fe200078ec0ff */
[----:B0-----:R-:W-:Y:S01]  /*56b0*/  IMAD.MOV.U32 R35, RZ, RZ, 0x8 ;  /* 0x00000008ff237424 */ /* 0x001fe200078e00ff */
[----:B------:R-:W-:-:S02]  /*56c0*/  SEL R93, R93, R41, !P0 ;  /* 0x000000295d5d7207 */ /* 0x000fc40004000000 */
[----:B------:R-:W-:Y:S01]  /*56d0*/  LOP3.LUT R41, R37, 0x7fffffff, RZ, 0xc0, !PT ;  /* 0x7fffffff25297812 */ /* 0x000fe200078ec0ff */
[----:B------:R-:W-:-:S04]  /*56e0*/  IMAD.SHL.U32 R34, R94, 0x8, RZ ;  /* 0x000000085e227824 */ /* 0x000fc800078e00ff */
[----:B------:R-:W-:-:S05]  /*56f0*/  IMAD.WIDE.U32 R34, R34, R35, c[0x4][0x18] ;  /* 0x0100060022227625 */ /* 0x000fca00078e0023 */
[----:B------:R0:W5:Y:S04]  /*5700*/  LDG.E.64.CONSTANT R204, [R34.64+0x8] ;  /* 0x0000080622cc7981 */ /* 0x000168000c1e9b00 */
[----:B------:R0:W5:Y:S04]  /*5710*/  LDG.E.64.CONSTANT R240, [R34.64+0x10] ;  /* 0x0000100622f07981 */ /* 0x000168000c1e9b00 */
[----:B------:R0:W2:Y:S01]  /*5720*/  LDG.E.64.CONSTANT R78, [R34.64+0x18] ;  /* 0x00001806224e7981 */ /* 0x0000a2000c1e9b00 */
[----:B------:R-:W-:-:S03]  /*5730*/  ISETP.EQ.AND P5, PT, R41, 0x7ff00000, PT ;  /* 0x7ff000002900780c */ /* 0x000fc60003fa2270 */
[----:B------:R0:W3:Y:S04]  /*5740*/  LDG.E.64.CONSTANT R76, [R34.64+0x20] ;  /* 0x00002006224c7981 */ /* 0x0000e8000c1e9b00 */
[----:B-1----:R0:W4:Y:S04]  /*5750*/  LDG.E.64.CONSTANT R72, [R34.64+0x28] ;  /* 0x0000280622487981 */ /* 0x002128000c1e9b00 */
[----:B0-----:R-:W4:Y:S01]  /*5760*/  LDG.E.64.CONSTANT R34, [R34.64+0x30] ;  /* 0x0000300622227981 */ /* 0x001f22000c1e9b00 */
[----:B------:R-:W-:Y:S01]  /*5770*/  ISETP.NE.AND P6, PT, R36, RZ, PT ;  /* 0x000000ff2400720c */ /* 0x000fe20003fc5270 */
[----:B------:R-:W0:Y:S01]  /*5780*/  F2F.F64.F32 R40, R40 ;  /* 0x0000002800287310 */ /* 0x000e220000201800 */
[----:B------:R-:W-:Y:S01]  /*5790*/  BSSY B1, `(.L_x_120) ;  /* 0x000001c000017945 */ /* 0x000fe20003800000 */
[----:B------:R1:W0:Y:S01]  /*57a0*/  DMUL R38, R38, R54 ;  /* 0x0000003626267228 */ /* 0x0002220000000000 */
[----:B--2---:R1:W-:Y:S04]  /*57b0*/  STL.64 [R1+0x88], R78 ;  /* 0x0000884e01007387 */ /* 0x0043e80000100a00 */
[----:B---3--:R1:W-:Y:S04]  /*57c0*/  STL.64 [R1+0x108], R76 ;  /* 0x0001084c01007387 */ /* 0x0083e80000100a00 */
[----:B----4-:R1:W-:Y:S04]  /*57d0*/  STL.64 [R1+0x170], R72 ;  /* 0x0001704801007387 */ /* 0x0103e80000100a00 */
[----:B------:R1:W-:Y:S01]  /*57e0*/  STL.64 [R1+0x1f8], R34 ;  /* 0x0001f82201007387 */ /* 0x0003e20000100a00 */
        /* <DEDUP_REMOVED lines=16> */
.L_x_123:
[----:B------:R0:W5:Y:S01]  /*58f0*/  LDL R57, [R1] ;  /* 0x0000000001397983 */ /* 0x0001620000100800 */
[----:B------:R-:W-:Y:S02]  /*5900*/  IMAD.MOV.U32 R34, RZ, RZ, R74 ;  /* 0x000000ffff227224 */ /* 0x000fe400078e004a */
[----:B------:R-:W-:Y:S01]  /*5910*/  IMAD.MOV.U32 R35, RZ, RZ, R75 ;  /* 0x000000ffff237224 */ /* 0x000fe200078e004b */
[----:B------:R-:W-:Y:S05]  /*5920*/  BRA `(.L_x_122) ;  /* 0x0000002000007947 */ /* 0x000fea0003800000 */
.L_x_121:
[----:B01----:R0:W1:Y:S01]  /*5930*/  DMUL R34, RZ, R36 ;  /* 0x00000024ff227228 */ /* 0x0030620000000000 */
[----:B------:R-:W-:-:S05]  /*5940*/  IMAD.MOV.U32 R57, RZ, RZ, RZ ;  /* 0x000000ffff397224 */ /* 0x000fca00078e00ff */
.L_x_122:
[----:B------:R-:W-:Y:S05]  /*5950*/  BSYNC B1 ;  /* 0x0000000000017941 */ /* 0x000fea0003800000 */
.L_x_120:
        /* <DEDUP_REMOVED lines=37> */
.L_x_127:
[----:B------:R0:W5:Y:S01]  /*5bb0*/  LDL R56, [R1] ;  /* 0x0000000001387983 */ /* 0x0001620000100800 */
[----:B------:R-:W-:Y:S02]  /*5bc0*/  IMAD.MOV.U32 R36, RZ, RZ, R74 ;  /* 0x000000ffff247224 */ /* 0x000fe400078e004a */
[----:B------:R-:W-:Y:S01]  /*5bd0*/  IMAD.MOV.U32 R37, RZ, RZ, R75 ;  /* 0x000000ffff257224 */ /* 0x000fe200078e004b */
[----:B------:R-:W-:Y:S05]  /*5be0*/  BRA `(.L_x_126) ;  /* 0x0000002000007947 */ /* 0x000fea0003800000 */
.L_x_125:
[----:B01----:R0:W1:Y:S01]  /*5bf0*/  DMUL R36, RZ, R38 ;  /* 0x00000026ff247228 */ /* 0x0030620000000000 */
[----:B------:R-:W-:-:S05]  /*5c00*/  IMAD.MOV.U32 R56, RZ, RZ, RZ ;  /* 0x000000ffff387224 */ /* 0x000fca00078e00ff */
.L_x_126:
[----:B------:R-:W-:Y:S05]  /*5c10*/  BSYNC B1 ;  /* 0x0000000000017941 */ /* 0x000fea0003800000 */
.L_x_124:
[----:B------:R-:W-:Y:S01]  /*5c20*/  ISETP.NE.AND P5, PT, R90, RZ, PT ;  /* 0x000000ff5a00720c */ /* 0x000fe20003fa5270 */
[----:B0-----:R-:W-:Y:S01]  /*5c30*/  IMAD.MOV.U32 R39, RZ, RZ, 0x8 ;  /* 0x00000008ff277424 */ /* 0x001fe200078e00ff */
[----:B------:R-:W-:-:S02]  /*5c40*/  ISETP.NE.AND P6, PT, R89, RZ, PT ;  /* 0x000000ff5900720c */ /* 0x000fc40003fc5270 */
[----:B------:R-:W-:-:S09]  /*5c50*/  LOP3.LUT R71, R71, 0xffbfffff, RZ, 0xc0, !PT ;  /* 0xffbfffff47477812 */ /* 0x000fd200078ec0ff */
[----:B------:R-:W-:Y:S02]  /*5c60*/  @P5 LOP3.LUT R71, R71, 0x400000, RZ, 0xfc, !PT ;  /* 0x0040000047475812 */ /* 0x000fe400078efcff */
[----:B------:R-:W-:Y:S02]  /*5c70*/  ISETP.NE.AND P5, PT, R88, RZ, PT ;  /* 0x000000ff5800720c */ /* 0x000fe40003fa5270 */
[----:B------:R-:W-:-:S04]  /*5c80*/  LOP3.LUT R71, R71, 0xffdfffff, RZ, 0xc0, !PT ;  /* 0xffdfffff47477812 */ /* 0x000fc800078ec0ff */
[----:B------:R-:W-:Y:S02]  /*5c90*/  @P6 LOP3.LUT R71, R71, 0x200000, RZ, 0xfc, !PT ;  /* 0x0020000047476812 */ /* 0x000fe400078efcff */
[----:B------:R-:W-:Y:S02]  /*5ca0*/  ISETP.NE.AND P6, PT, R68, RZ, PT ;  /* 0x000000ff4400720c */ /* 0x000fe40003fc5270 */
[----:B------:R-:W-:-:S04]  /*5cb0*/  LOP3.LUT R71, R71, 0xffefffff, RZ, 0xc0, !PT ;  /* 0xffefffff47477812 */ /* 0x000fc800078ec0ff */
[----:B------:R-:W-:Y:S02]  /*5cc0*/  @P5 LOP3.LUT R71, R71, 0x100000, RZ, 0xfc, !PT ;  /* 0x0010000047475812 */ /* 0x000fe400078efcff */
[----:B------:R-:W-:Y:S02]  /*5cd0*/  ISETP.NE.AND P5, PT, R65, RZ, PT ;  /* 0x000000ff4100720c */ /* 0x000fe40003fa5270 */
[----:B------:R-:W-:-:S04]  /*5ce0*/  LOP3.LUT R71, R71, 0xfff7ffff, RZ, 0xc0, !PT ;  /* 0xfff7ffff47477812 */ /* 0x000fc800078ec0ff */
[----:B------:R-:W-:Y:S02]  /*5cf0*/  @P6 LOP3.LUT R71, R71, 0x80000, RZ, 0xfc, !PT ;  /* 0x0008000047476812 */ /* 0x000fe400078efcff */
[----:B-----5:R-:W-:Y:S02]  /*5d00*/  LOP3.LUT P6, R38, R56, 0x1, RZ, 0xc0, !PT ;  /* 0x0000000138267812 */ /* 0x020fe400078cc0ff */
[----:B------:R-:W-:-:S03]  /*5d10*/  LOP3.LUT R71, R71, 0xfffbffff, RZ, 0xc0, !PT ;  /* 0xfffbffff47477812 */ /* 0x000fc600078ec0ff */
[----:B------:R-:W-:Y:S01]  /*5d20*/  IMAD.SHL.U32 R38, R38, 0x8, RZ ;  /* 0x0000000826267824 */ /* 0x000fe200078e00ff */
[----:B------:R-:W-:Y:S02]  /*5d30*/  @P5 LOP3.LUT R71, R71, 0x40000, RZ, 0xfc, !PT ;  /* 0x0004000047475812 */ /* 0x000fe400078efcff */
[----:B------:R-:W-:Y:S01]  /*5d40*/  ISETP.NE.AND P5, PT, R64, RZ, PT ;  /* 0x000000ff4000720c */ /* 0x000fe20003fa5270 */
[----:B------:R-:W-:Y:S01]  /*5d50*/  IMAD.WIDE.U32 R38, R38, R39, c[0x4][0x18] ;  /* 0x0100060026267625 */ /* 0x000fe200078e0027 */
[----:B------:R-:W-:-:S04]  /*5d60*/  LOP3.LUT R71, R71, 0xfffffeff, RZ, 0xc0, !PT ;  /* 0xfffffeff47477812 */ /* 0x000fc800078ec0ff */
[----:B------:R-:W-:Y:S01]  /*5d70*/  @P6 LOP3.LUT R71, R71, 0x100, RZ, 0xfc, !PT ;  /* 0x0000010047476812 */ /* 0x000fe200078efcff */
[----:B------:R0:W5:Y:S01]  /*5d80*/  LDG.E.64.CONSTANT R208, [R38.64+0x8] ;  /* 0x0000080626d07981 */ /* 0x000162000c1e9b00 */
[----:B------:R-:W-:Y:S02]  /*5d90*/  ISETP.NE.AND P6, PT, R44, RZ, PT ;  /* 0x000000ff2c00720c */ /* 0x000fe40003fc5270 */
[----:B------:R-:W-:Y:S01]  /*5da0*/  LOP3.LUT R71, R71, 0xfffdffff, RZ, 0xc0, !PT ;  /* 0xfffdffff47477812 */ /* 0x000fe200078ec0ff */
[----:B------:R0:W5:Y:S03]  /*5db0*/  LDG.E.64.CONSTANT R244, [R38.64+0x10] ;  /* 0x0000100626f47981 */ /* 0x000166000c1e9b00 */
[----:B------:R-:W-:Y:S01]  /*5dc0*/  @P5 LOP3.LUT R71, R71, 0x20000, RZ, 0xfc, !PT ;  /* 0x0002000047475812 */ /* 0x000fe200078efcff */
[----:B-1----:R0:W2:Y:S01]  /*5dd0*/  LDG.E.64.CONSTANT R72, [R38.64+0x18] ;  /* 0x0000180626487981 */ /* 0x0020a2000c1e9b00 */
[----:B------:R-:W-:-:S02]  /*5de0*/  ISETP.NE.AND P5, PT, R45, RZ, PT ;  /* 0x000000ff2d00720c */ /* 0x000fc40003fa5270 */
[----:B------:R-:W-:Y:S01]  /*5df0*/  LOP3.LUT R71, R71, 0xfffeffff, RZ, 0xc0, !PT ;  /* 0xfffeffff47477812 */ /* 0x000fe200078ec0ff */
[----:B------:R0:W3:Y:S10]  /*5e00*/  LDG.E.64.CONSTANT R64, [R38.64+0x20] ;  /* 0x0000200626407981 */ /* 0x0000f4000c1e9b00 */
[----:B------:R-:W-:-:S04]  /*5e10*/  @P5 LOP3.LUT R71, R71, 0x10000, RZ, 0xfc, !PT ;  /* 0x0001000047475812 */ /* 0x000fc800078efcff */
[----:B------:R-:W-:Y:S02]  /*5e20*/  LOP3.LUT R71, R71, 0xffff7fff, RZ, 0xc0, !PT ;  /* 0xffff7fff47477812 */ /* 0x000fe400078ec0ff */
[----:B------:R-:W-:Y:S02]  /*5e30*/  ISETP.NE.AND P5, PT, R42, RZ, PT ;  /* 0x000000ff2a00720c */ /* 0x000fe40003fa5270 */
[----:B------:R-:W-:Y:S02]  /*5e40*/  @P6 LOP3.LUT R71, R71, 0x8000, RZ, 0xfc, !PT ;  /* 0x0000800047476812 */ /* 0x000fe400078efcff */
[----:B------:R-:W-:Y:S02]  /*5e50*/  ISETP.NE.AND P6, PT, R43, RZ, PT ;  /* 0x000000ff2b00720c */ /* 0x000fe40003fc5270 */
[----:B------:R0:W4:Y:S04]  /*5e60*/  LDG.E.64.CONSTANT R42, [R38.64+0x28] ;  /* 0x00002806262a7981 */ /* 0x000128000c1e9b00 */
[----:B0-----:R-:W4:Y:S01]  /*5e70*/  LDG.E.64.CONSTANT R38, [R38.64+0x30] ;  /* 0x0000300626267981 */ /* 0x001f22000c1e9b00 */
        /* <DEDUP_REMOVED lines=17> */
[----:B------:R-:W-:Y:S02]  /*5f90*/  LOP3.LUT R0, R41, 0x7fffffff, RZ, 0xc0, !PT ;  /* 0x7fffffff29007812 */ /* 0x000fe400078ec0ff */
[----:B------:R-:W-:Y:S02]  /*5fa0*/  LOP3.LUT R71, R71, 0xff7fffff, RZ, 0xc0, !PT ;  /* 0xff7fffff47477812 */ /* 0x000fe400078ec0ff */
[----:B------:R-:W-:Y:S02]  /*5fb0*/  ISETP.NE.AND P6, PT, R40, RZ, PT ;  /* 0x000000ff2800720c */ /* 0x000fe40003fc5270 */
[----:B------:R-:W-:Y:S02]  /*5fc0*/  @P5 LOP3.LUT R71, R71, 0x800000, RZ, 0xfc, !PT ;  /* 0x0080000047475812 */ /* 0x000fe400078efcff */
[----:B------:R-:W-:Y:S01]  /*5fd0*/  ISETP.EQ.AND P5, PT, R0, 0x7ff00000, PT ;  /* 0x7ff000000000780c */ /* 0x000fe20003fa2270 */
[----:B------:R0:W1:Y:S01]  /*5fe0*/  F2F.F64.F32 R44, R93 ;  /* 0x0000005d002c7310 */ /* 0x0000620000201800 */
[----:B------:R-:W-:Y:S01]  /*5ff0*/  BSSY B1, `(.L_x_128) ;  /* 0x000001c000017945 */ /* 0x000fe20003800000 */
[----:B------:R0:W0:Y:S01]  /*6000*/  DMUL R172, R172, R6 ;  /* 0x00000006acac7228 */ /* 0x0000220000000000 */
[----:B--2---:R2:W-:Y:S04]  /*6010*/  STL.64 [R1+0x70], R72 ;  /* 0x0000704801007387 */ /* 0x0045e80000100a00 */
[----:B---3--:R2:W-:Y:S04]  /*6020*/  STL.64 [R1+0xc0], R64 ;  /* 0x0000c04001007387 */ /* 0x0085e80000100a00 */
[----:B----4-:R2:W-:Y:S04]  /*6030*/  STL.64 [R1+0x140], R42 ;  /* 0x0001402a01007387 */ /* 0x0105e80000100a00 */
[----:B------:R2:W-:Y:S01]  /*6040*/  STL.64 [R1+0x188], R38 ;  /* 0x0001882601007387 */ /* 0x0005e20000100a00 */
        /* <DEDUP_REMOVED lines=16> */
.L_x_131:
[----:B------:R0:W5:Y:S01]  /*6150*/  LDL R0, [R1] ;  /* 0x0000000001007983 */ /* 0x0001620000100800 */
[----:B------:R-:W-:Y:S02]  /*6160*/  IMAD.MOV.U32 R38, RZ, RZ, R74 ;  /* 0x000000ffff267224 */ /* 0x000fe400078e004a */
[----:B------:R-:W-:Y:S01]  /*6170*/  IMAD.MOV.U32 R39, RZ, RZ, R75 ;  /* 0x000000ffff277224 */ /* 0x000fe200078e004b */
[----:B------:R-:W-:Y:S05]  /*6180*/  BRA `(.L_x_130) ;  /* 0x0000002000007947 */ /* 0x000fea0003800000 */
.L_x_129:
[----:B012---:R0:W1:Y:S01]  /*6190*/  DMUL R38, RZ, R40 ;  /* 0x00000028ff267228 */ /* 0x0070620000000000 */
[----:B------:R-:W-:-:S05]  /*61a0*/  IMAD.MOV.U32 R0, RZ, RZ, RZ ;  /* 0x000000ffff007224 */ /* 0x000fca00078e00ff */
.L_x_130:
[----:B------:R-:W-:Y:S05]  /*61b0*/  BSYNC B1 ;  /* 0x0000000000017941 */ /* 0x000fea0003800000 */
.L_x_128:
[----:B0-----:R-:W-:Y:S01]  /*61c0*/  LOP3.LUT R40, R40, 0xfffffffb, RZ, 0xc0, !PT ;  /* 0xfffffffb28287812 */ /* 0x001fe200078ec0ff */
[----:B-1----:R-:W-:Y:S01]  /*61d0*/  IMAD.MOV.U32 R42, RZ, RZ, 0x8 ;  /* 0x00000008ff2a7424 */ /* 0x002fe200078e00ff */
[----:B-----5:R-:W-:-:S02]  /*61e0*/  LOP3.LUT P5, R41, R0, 0x1, RZ, 0xc0, !PT ;  /* 0x0000000100297812 */ /* 0x020fc400078ac0ff */
[----:B------:R-:W-:Y:S02]  /*61f0*/  @P4 LOP3.LUT R40, R40, 0x4, RZ, 0xfc, !PT ;  /* 0x0000000428284812 */ /* 0x000fe400078efcff */
[----:B------:R-:W-:Y:S01]  /*6200*/  LOP3.LUT P4, RZ, R71, 0x2000, RZ, 0xc0, !PT ;  /* 0x0000200047ff7812 */ /* 0x000fe2000788c0ff */
[----:B------:R-:W-:Y:S01]  /*6210*/  IMAD.SHL.U32 R41, R41, 0x8, RZ ;  /* 0x0000000829297824 */ /* 0x000fe200078e00ff */
[----:B------:R-:W-:Y:S02]  /*6220*/  LOP3.LUT R40, R40, 0xffffdfff, RZ, 0xc0, !PT ;  /* 0xffffdfff28287812 */ /* 0x000fe400078ec0ff */
[----:B------:R-:W-:Y:S01]  /*6230*/  LOP3.LUT R185, R185, 0x7fffffff, RZ, 0xc0, !PT ;  /* 0x7fffffffb9b97812 */ /* 0x000fe200078ec0ff */
[----:B------:R-:W-:Y:S01]  /*6240*/  IMAD.WIDE.U32 R42, R41, R42, c[0x4][0x18] ;  /* 0x01000600292a7625 */ /* 0x000fe200078e002a */
[----:B------:R-:W-:Y:S02]  /*6250*/  LOP3.LUT P6, RZ, R71, 0x100, RZ, 0xc0, !PT ;  /* 0x0000010047ff7812 */ /* 0x000fe400078cc0ff */
[----:B------:R-:W-:-:S02]  /*6260*/  @P1 LOP3.LUT R185, R185, 0x80000000, RZ, 0xfc, !PT ;  /* 0x80000000b9b91812 */ /* 0x000fc400078efcff */
[----:B------:R0:W2:Y:S01]  /*6270*/  LDG.E.64.CONSTANT R78, [R42.64+0x18] ;  /* 0x000018062a4e7981 */ /* 0x0000a2000c1e9b00 */
[C---:B------:R-:W-:Y:S02]  /*6280*/  LOP3.LUT P1, RZ, R71.reuse, 0x400, RZ, 0xc0, !PT ;  /* 0x0000040047ff7812 */ /* 0x040fe4000782c0ff */
[----:B------:R-:W-:Y:S01]  /*6290*/  @P4 LOP3.LUT R40, R40, 0x2000, RZ, 0xfc, !PT ;  /* 0x0000200028284812 */ /* 0x000fe200078efcff */
[----:B------:R0:W3:Y:S01]  /*62a0*/  LDG.E.64.CONSTANT R76, [R42.64+0x20] ;  /* 0x000020062a4c7981 */ /* 0x0000e2000c1e9b00 */
[----:B------:R-:W-:Y:S02]  /*62b0*/  LOP3.LUT P4, RZ, R71, 0x4000, RZ, 0xc0, !PT ;  /* 0x0000400047ff7812 */ /* 0x000fe4000788c0ff */
[----:B------:R-:W-:Y:S01]  /*62c0*/  LOP3.LUT R40, R40, 0xffffbfff, RZ, 0xc0, !PT ;  /* 0xffffbfff28287812 */ /* 0x000fe200078ec0ff */
[----:B------:R0:W4:Y:S01]  /*62d0*/  LDG.E.64.CONSTANT R72, [R42.64+0x28] ;  /* 0x000028062a487981 */ /* 0x000122000c1e9b00 */
[----:B------:R-:W-:-:S03]  /*62e0*/  LOP3.LUT R185, R185, 0xbfffffff, RZ, 0xc0, !PT ;  /* 0xbfffffffb9b97812 */ /* 0x000fc600078ec0ff */
[----:B------:R0:W2:Y:S01]  /*62f0*/  LDG.E.64.CONSTANT R64, [R42.64+0x30] ;  /* 0x000030062a407981 */ /* 0x0000a2000c1e9b00 */
[----:B------:R-:W-:Y:S02]  /*6300*/  @P0 LOP3.LUT R185, R185, 0x40000000, RZ, 0xfc, !PT ;  /* 0x40000000b9b90812 */ /* 0x000fe400078efcff */
[C---:B------:R-:W-:Y:S01]  /*6310*/  LOP3.LUT P0, RZ, R71.reuse, 0x200, RZ, 0xc0, !PT ;  /* 0x0000020047ff7812 */ /* 0x040fe2000780c0ff */
[----:B------:R0:W5:Y:S02]  /*6320*/  LDG.E.64.CONSTANT R210, [R42.64+0x8] ;  /* 0x000008062ad27981 */ /* 0x000164000c1e9b00 */
[----:B------:R-:W-:Y:S02]  /*6330*/  @P4 LOP3.LUT R40, R40, 0x4000, RZ, 0xfc, !PT ;  /* 0x0000400028284812 */ /* 0x000fe400078efcff */
[----:B------:R-:W-:Y:S01]  /*6340*/  LOP3.LUT P4, RZ, R71, 0x8000, RZ, 0xc0, !PT ;  /* 0x0000800047ff7812 */ /* 0x000fe2000788c0ff */
[----:B------:R0:W5:Y:S01]  /*6350*/  LDG.E.64.CONSTANT R246, [R42.64+0x10] ;  /* 0x000010062af67981 */ /* 0x000162000c1e9b00 */
[----:B------:R-:W-:-:S11]  /*6360*/  LOP3.LUT R40, R40, 0xffff7fff, RZ, 0xc0, !PT ;  /* 0xffff7fff28287812 */ /* 0x000fd600078ec0ff */
[----:B------:R-:W-:Y:S02]  /*6370*/  @P4 LOP3.LUT R40, R40, 0x8000, RZ, 0xfc, !PT ;  /* 0x0000800028284812 */ /* 0x000fe400078efcff */
[----:B------:R-:W-:Y:S02]  /*6380*/  LOP3.LUT P4, RZ, R71, 0x10000, RZ, 0xc0, !PT ;  /* 0x0001000047ff7812 */ /* 0x000fe4000788c0ff */
        /* <DEDUP_REMOVED lines=19> */
[----:B------:R-:W-:Y:S01]  /*64c0*/  @P4 LOP3.LUT R40, R40, 0x400000, RZ, 0xfc, !PT ;  /* 0x0040000028284812 */ /* 0x000fe200078efcff */
[----:B0-----:R-:W-:Y:S01]  /*64d0*/  IMAD.MOV.U32 R42, RZ, RZ, 0x79785eba ;  /* 0x79785ebaff2a7424 */ /* 0x001fe200078e00ff */
[----:B------:R-:W-:Y:S02]  /*64e0*/  LOP3.LUT P4, RZ, R71, 0x800000, RZ, 0xc0, !PT ;  /* 0x0080000047ff7812 */ /* 0x000fe4000788c0ff */
[----:B------:R-:W-:-:S04]  /*64f0*/  LOP3.LUT R40, R40, 0xfffffffd, RZ, 0xc0, !PT ;  /* 0xfffffffd28287812 */ /* 0x000fc800078ec0ff */
[----:B------:R-:W-:Y:S02]  /*6500*/  @P3 LOP3.LUT R40, R40, 0x2, RZ, 0xfc, !PT ;  /* 0x0000000228283812 */ /* 0x000fe400078efcff */
[----:B------:R-:W-:Y:S02]  /*6510*/  FSEL R170, -R42, 4.2945490664224492434e-19, !P4 ;  /* 0x20fd81642aaa7808 */ /* 0x000fe40006000100 */
[----:B------:R-:W-:Y:S02]  /*6520*/  LOP3.LUT R40, R40, 0xfffffffe, RZ, 0xc0, !PT ;  /* 0xfffffffe28287812 */ /* 0x000fe400078ec0ff */
[C---:B------:R-:W-:Y:S02]  /*6530*/  LOP3.LUT P3, RZ, R71.reuse, 0x1000, RZ, 0xc0, !PT ;  /* 0x0000100047ff7812 */ /* 0x040fe4000786c0ff */
[----:B------:R-:W-:Y:S02]  /*6540*/  @P2 LOP3.LUT R40, R40, 0x1, RZ, 0xfc, !PT ;  /* 0x0000000128282812 */ /* 0x000fe400078efcff */
[----:B------:R-:W-:-:S02]  /*6550*/  LOP3.LUT P2, RZ, R71, 0x800, RZ, 0xc0, !PT ;  /* 0x0000080047ff7812 */ /* 0x000fc4000784c0ff */
[----:B------:R-:W-:-:S04]  /*6560*/  LOP3.LUT P4, RZ, R40, 0x400000, RZ, 0xc0, !PT ;  /* 0x0040000028ff7812 */ /* 0x000fc8000788c0ff */
[----:B------:R-:W-:Y:S02]  /*6570*/  FSEL R168, -R42, 4.2945490664224492434e-19, !P4 ;  /* 0x20fd81642aa87808 */ /* 0x000fe40006000100 */
        /* <DEDUP_REMOVED lines=16> */
[C---:B------:R-:W-:Y:S02]  /*6680*/  LOP3.LUT P4, RZ, R40.reuse, 0x2000, RZ, 0xc0, !PT ;  /* 0x0000200028ff7812 */ /* 0x040fe4000788c0ff */
[----:B------:R-:W-:Y:S02]  /*6690*/  LOP3.LUT R71, R71, 0xffffff7f, RZ, 0xc0, !PT ;  /* 0xffffff7f47477812 */ /* 0x000fe400078ec0ff */
[----:B------:R-:W-:Y:S02]  /*66a0*/  LOP3.LUT R40, R40, 0xfffffff7, RZ, 0xc0, !PT ;  /* 0xfffffff728287812 */ /* 0x000fe400078ec0ff */
[----:B------:R-:W-:Y:S02]  /*66b0*/  @P5 LOP3.LUT R71, R71, 0x80, RZ, 0xfc, !PT ;  /* 0x0000008047475812 */ /* 0x000fe400078efcff */
[----:B------:R-:W-:-:S05]  /*66c0*/  FSEL R150, -R42, 4.2945490664224492434e-19, !P4 ;  /* 0x20fd81642a967808 */ /* 0x000fca0006000100 */
        /* <DEDUP_REMOVED lines=26> */
[----:B------:R-:W-:Y:S01]  /*6870*/  LOP3.LUT R40, R40, 0xffffefff, RZ, 0xc0, !PT ;  /* 0xffffefff28287812 */ /* 0x000fe200078ec0ff */
[----:B------:R-:W-:-:S10]  /*6880*/  IMAD.MOV.U32 R41, RZ, RZ, 0x3de5db65 ;  /* 0x3de5db65ff297424 */ /* 0x000fd400078e00ff */
[----:B------:R-:W-:Y:S02]  /*6890*/  @P4 LOP3.LUT R40, R40, 0x1000, RZ, 0xfc, !PT ;  /* 0x0000100028284812 */ /* 0x000fe400078efcff */
[----:B------:R-:W-:-:S04]  /*68a0*/  LOP3.LUT P4, RZ, R71, 0x800000, RZ, 0xc0, !PT ;  /* 0x0080000047ff7812 */ /* 0x000fc8000788c0ff */
[----:B------:R-:W-:Y:S02]  /*68b0*/  FSEL R171, R41, -0.082518599927425384521, !P4 ;  /* 0xbda8ff8329ab7808 */ /* 0x000fe40006000000 */
        /* <DEDUP_REMOVED lines=17> */
[C---:B------:R-:W-:Y:S02]  /*69d0*/  FSEL R153, R41.reuse, -0.082518599927425384521, !P4 ;  /* 0xbda8ff8329997808 */ /* 0x040fe40006000000 */
[----:B------:R-:W-:Y:S01]  /*69e0*/  LOP3.LUT P4, RZ, R40, 0x8, RZ, 0xc0, !PT ;  /* 0x0000000828ff7812 */ /* 0x000fe2000788c0ff */
[----:B--2---:R0:W-:Y:S01]  /*69f0*/  STL.64 [R1+0x68], R78 ;  /* 0x0000684e01007387 */ /* 0x0041e20000100a00 */
[C---:B------:R-:W-:Y:S02]  /*6a00*/  FSEL R148, -R42.reuse, 4.2945490664224492434e-19, !P3 ;  /* 0x20fd81642a947808 */ /* 0x040fe40005800100 */
[----:B------:R-:W-:Y:S01]  /*6a10*/  FSEL R146, -R42, 4.2945490664224492434e-19, !P2 ;  /* 0x20fd81642a927808 */ /* 0x000fe20005000100 */
[----:B---3--:R0:W-:Y:S01]  /*6a20*/  STL.64 [R1+0xb8], R76 ;  /* 0x0000b84c01007387 */ /* 0x0081e20000100a00 */
[C---:B------:R-:W-:Y:S02]  /*6a30*/  FSEL R151, R41.reuse, -0.082518599927425384521, !P4 ;  /* 0xbda8ff8329977808 */ /* 0x040fe40006000000 */
[C---:B------:R-:W-:Y:S01]  /*6a40*/  FSEL R149, R41.reuse, -0.082518599927425384521, !P3 ;  /* 0xbda8ff8329957808 */ /* 0x040fe20005800000 */
[----:B----4-:R0:W-:Y:S01]  /*6a50*/  STL.64 [R1+0x128], R72 ;  /* 0x0001284801007387 */ /* 0x0101e20000100a00 */
[----:B------:R-:W-:-:S02]  /*6a60*/  FSEL R147, R41, -0.082518599927425384521, !P2 ;  /* 0xbda8ff8329937808 */ /* 0x000fc40005000000 */
[C---:B------:R-:W-:Y:S01]  /*6a70*/  LOP3.LUT P4, RZ, R40.reuse, 0x4, RZ, 0xc0, !PT ;  /* 0x0000000428ff7812 */ /* 0x040fe2000788c0ff */
[----:B------:R0:W-:Y:S01]  /*6a80*/  STL.64 [R1+0x178], R64 ;  /* 0x0001784001007387 */ /* 0x0001e20000100a00 */
[C---:B------:R-:W-:Y:S02]  /*6a90*/  LOP3.LUT P3, RZ, R40.reuse, 0x2, RZ, 0xc0, !PT ;  /* 0x0000000228ff7812 */ /* 0x040fe4000786c0ff */
[----:B------:R-:W-:Y:S02]  /*6aa0*/  LOP3.LUT P2, RZ, R40, 0x1, RZ, 0xc0, !PT ;  /* 0x0000000128ff7812 */ /* 0x000fe4000784c0ff */
[----:B------:R-:W-:Y:S02]  /*6ab0*/  LOP3.LUT R40, R173, 0x7fffffff, RZ, 0xc0, !PT ;  /* 0x7fffffffad287812 */ /* 0x000fe400078ec0ff */
[C---:B------:R-:W-:Y:S02]  /*6ac0*/  FSEL R144, -R42.reuse, 4.2945490664224492434e-19, !P1 ;  /* 0x20fd81642a907808 */ /* 0x040fe40004800100 */
[----:B------:R-:W-:-:S02]  /*6ad0*/  FSEL R124, -R42, 4.2945490664224492434e-19, !P0 ;  /* 0x20fd81642a7c7808 */ /* 0x000fc40004000100 */
[C---:B------:R-:W-:Y:S02]  /*6ae0*/  FSEL R122, -R42.reuse, 4.2945490664224492434e-19, !P6 ;  /* 0x20fd81642a7a7808 */ /* 0x040fe40007000100 */
[----:B------:R-:W-:Y:S02]  /*6af0*/  FSEL R42, -R42, 4.2945490664224492434e-19, !P5 ;  /* 0x20fd81642a2a7808 */ /* 0x000fe40006800100 */
[C---:B------:R-:W-:Y:S02]  /*6b00*/  FSEL R123, R41.reuse, -0.082518599927425384521, !P6 ;  /* 0xbda8ff83297b7808 */ /* 0x040fe40007000000 */
[C---:B------:R-:W-:Y:S02]  /*6b10*/  FSEL R43, R41.reuse, -0.082518599927425384521, !P5 ;  /* 0xbda8ff83292b7808 */ /* 0x040fe40006800000 */
[----:B------:R-:W-:Y:S02]  /*6b20*/  ISETP.EQ.AND P5, PT, R40, 0x7ff00000, PT ;  /* 0x7ff000002800780c */ /* 0x000fe40003fa2270 */
[----:B------:R-:W-:Y:S01]  /*6b30*/  ISETP.NE.AND P6, PT, R172, RZ, PT ;  /* 0x000000ffac00720c */ /* 0x000fe20003fc5270 */
[----:B------:R-:W1:Y:S01]  /*6b40*/  F2F.F64.F32 R212, R212 ;  /* 0x000000d400d47310 */ /* 0x000e620000201800 */
[----:B------:R-:W-:Y:S01]  /*6b50*/  BSSY B1, `(.L_x_132) ;  /* 0x000002d000017945 */ /* 0x000fe20003800000 */
[----:B------:R0:W2:Y:S01]  /*6b60*/  DMUL R44, R44, R10 ;  /* 0x0000000a2c2c7228 */ /* 0x0000a20000000000 */
[----:B------:R-:W-:-:S02]  /*6b70*/  FSEL R145, R41, -0.082518599927425384521, !P1 ;  /* 0xbda8ff8329917808 */ /* 0x000fc40004800000 */
[----:B------:R-:W-:Y:S01]  /*6b80*/  FSEL R125, R41, -0.082518599927425384521, !P0 ;  /* 0xbda8ff83297d7808 */ /* 0x000fe20004000000 */
[----:B------:R0:W3:Y:S01]  /*6b90*/  DMUL R88, R46, R46 ;  /* 0x0000002e2e587228 */ /* 0x0000e20000000000 */
[----:B------:R-:W-:-:S03]  /*6ba0*/  LOP3.LUT P1, RZ, R185, 0x80000000, RZ, 0xc0, !PT ;  /* 0x80000000b9ff7812 */ /* 0x000fc6000782c0ff */
[----:B------:R0:W4:Y:S01]  /*6bb0*/  DMUL R90, R2, R2 ;  /* 0x00000002025a7228 */ /* 0x0001220000000000 */
[----:B------:R-:W-:-:S03]  /*6bc0*/  LOP3.LUT P0, RZ, R185, 0x40000000, RZ, 0xc0, !PT ;  /* 0x40000000b9ff7812 */ /* 0x000fc6000780c0ff */
[----:B------:R0:W0:-:S04]  /*6bd0*/  DMUL R92, R4, R4 ;  /* 0x00000004045c7228 */ /* 0x0000080000000000 */
        /* <DEDUP_REMOVED lines=13> */
[----:B------:R0:W0:Y:S01]  /*6cb0*/  DMUL R120, R38, R38 ;  /* 0x0000002626787228 */ /* 0x0000220000000000 */
[----:B------:R-:W-:Y:S05]  /*6cc0*/  @!P6 BRA P5, `(.L_x_133) ;  /* 0x000001300000e947 */ /* 0x000fea0002800000 */
[----:B01234-:R-:W0:-:S04]  /*6cd0*/  DMUL R64, R172, c[0x2][0x8] ;  /* 0x00800200ac407a28 */ /* 0x01fe080000000000 */
        /* <DEDUP_REMOVED lines=14> */
.L_x_135:
[----:B------:R0:W5:Y:S01]  /*6dc0*/  LDL R64, [R1] ;  /* 0x0000000001407983 */ /* 0x0001620000100800 */
[----:B------:R-:W-:Y:S02]  /*6dd0*/  IMAD.MOV.U32 R40, RZ, RZ, R74 ;  /* 0x000000ffff287224 */ /* 0x000fe400078e004a */
[----:B------:R-:W-:Y:S01]  /*6de0*/  IMAD.MOV.U32 R41, RZ, RZ, R75 ;  /* 0x000000ffff297224 */ /* 0x000fe200078e004b */
[----:B------:R-:W-:Y:S05]  /*6df0*/  BRA `(.L_x_134) ;  /* 0x0000002000007947 */ /* 0x000fea0003800000 */
.L_x_133:
[----:B-1234-:R1:W2:Y:S01]  /*6e00*/  DMUL R40, RZ, R172 ;  /* 0x000000acff287228 */ /* 0x01e2a20000000000 */
[----:B0-----:R-:W-:-:S05]  /*6e10*/  IMAD.MOV.U32 R64, RZ, RZ, RZ ;  /* 0x000000ffff407224 */ /* 0x001fca00078e00ff */
.L_x_134:
[----:B------:R-:W-:Y:S05]  /*6e20*/  BSYNC B1 ;  /* 0x0000000000017941 */ /* 0x000fea0003800000 */
.L_x_132:
[----:B-----5:R-:W-:Y:S01]  /*6e30*/  LOP3.LUT P5, R65, R64, 0x1, RZ, 0xc0, !PT ;  /* 0x0000000140417812 */ /* 0x020fe200078ac0ff */
[----:B-1----:R-:W-:Y:S01]  /*6e40*/  IMAD.MOV.U32 R72, RZ, RZ, 0x8 ;  /* 0x00000008ff487424 */ /* 0x002fe200078e00ff */
[----:B------:R-:W-:Y:S01]  /*6e50*/  DFMA R170, R88, R170, R194 ;  /* 0x000000aa58aa722b */ /* 0x000fe200000000c2 */
[----:B------:R-:W-:-:S02]  /*6e60*/  LOP3.LUT R71, R71, 0xffffffbf, RZ, 0xc0, !PT ;  /* 0xffffffbf47477812 */ /* 0x000fc400078ec0ff */
[----:B------:R-:W-:Y:S01]  /*6e70*/  IMAD.SHL.U32 R65, R65, 0x8, RZ ;  /* 0x0000000841417824 */ /* 0x000fe200078e00ff */
[----:B------:R1:W-:-:S03]  /*6e80*/  DFMA R190, R92, R166, R190 ;  /* 0x000000a65cbe722b */ /* 0x0003c600000000be */
[----:B------:R-:W-:Y:S01]  /*6e90*/  IMAD.WIDE.U32 R72, R65, R72, c[0x4][0x18] ;  /* 0x0100060041487625 */ /* 0x000fe200078e0048 */
[----:B------:R-:W-:-:S04]  /*6ea0*/  DFMA R188, R94, R164, R188 ;  /* 0x000000a45ebc722b */ /* 0x000fc800000000bc */
[----:B------:R-:W-:Y:S01]  /*6eb0*/  DFMA R182, R96, R162, R182 ;  /* 0x000000a260b6722b */ /* 0x000fe200000000b6 */
[----:B-1----:R1:W3:Y:S01]  /*6ec0*/  LDG.E.64.CONSTANT R166, [R72.64+0x8] ;  /* 0x0000080648a67981 */ /* 0x0022e2000c1e9b00 */
[----:B------:R-:W-:Y:S02]  /*6ed0*/  @P5 LOP3.LUT R71, R71, 0x40, RZ, 0xfc, !PT ;  /* 0x0000004047475812 */ /* 0x000fe400078efcff */
[----:B------:R-:W-:Y:S01]  /*6ee0*/  DFMA R192, R90, R168, R192 ;  /* 0x000000a85ac0722b */ /* 0x000fe200000000c0 */
[----:B------:R1:W5:Y:S04]  /*6ef0*/  LDG.E.64.CONSTANT R194, [R72.64+0x10] ;  /* 0x0000100648c27981 */ /* 0x000368000c1e9b00 */
[----:B------:R1:W5:Y:S04]  /*6f00*/  LDG.E.64.CONSTANT R250, [R72.64+0x18] ;  /* 0x0000180648fa7981 */ /* 0x000368000c1e9b00 */
[----:B------:R1:W4:Y:S04]  /*6f10*/  LDG.E.64.CONSTANT R78, [R72.64+0x20] ;  /* 0x00002006484e7981 */ /* 0x000328000c1e9b00 */
[----:B--2---:R1:W2:Y:S04]  /*6f20*/  LDG.E.64.CONSTANT R76, [R72.64+0x28] ;  /* 0x00002806484c7981 */ /* 0x0042a8000c1e9b00 */
[----:B-1----:R-:W2:Y:S01]  /*6f30*/  LDG.E.64.CONSTANT R72, [R72.64+0x30] ;  /* 0x0000300648487981 */ /* 0x002ea2000c1e9b00 */
[----:B------:R1:W-:-:S02]  /*6f40*/  DFMA R164, R120, R42, R210 ;  /* 0x0000002a78a4722b */ /* 0x0003c400000000d2 */
[----:B-1----:R-:W-:Y:S02]  /*6f50*/  IMAD.MOV.U32 R42, RZ, RZ, 0x79785eba ;  /* 0x79785ebaff2a7424 */ /* 0x002fe400078e00ff */
[----:B------:R-:W-:Y:S01]  /*6f60*/  IMAD.MOV.U32 R43, RZ, RZ, 0x3de5db65 ;  /* 0x3de5db65ff2b7424 */ /* 0x000fe200078e00ff */
[----:B------:R-:W-:Y:S02]  /*6f70*/  DFMA R162, R118, R122, R208 ;  /* 0x0000007a76a2722b */ /* 0x000fe400000000d0 */
[----:B------:R-:W-:Y:S02]  /*6f80*/  FSEL R42, -R42, 4.2945490664224492434e-19, !P5 ;  /* 0x20fd81642a2a7808 */ /* 0x000fe40006800100 */
[----:B------:R-:W-:Y:S01]  /*6f90*/  FSEL R43, R43, -0.082518599927425384521, !P5 ;  /* 0xbda8ff832b2b7808 */ /* 0x000fe20006800000 */
[----:B0-----:R-:W3:Y:S01]  /*6fa0*/  DMUL R122, R40, R40 ;  /* 0x00000028287a7228 */ /* 0x001ee20000000000 */
[----:B------:R-:W-:Y:S01]  /*6fb0*/  ISETP.NE.AND P6, PT, R44, RZ, PT ;  /* 0x000000ff2c00720c */ /* 0x000fe20003fc5270 */
[----:B------:R-:W-:Y:S02]  /*6fc0*/  BSSY B1, `(.L_x_136) ;  /* 0x0000028000017945 */ /* 0x000fe40003800000 */
[----:B------:R-:W0:-:S04]  /*6fd0*/  DFMA R168, R106, R152, R196 ;  /* 0x000000986aa8722b */ /* 0x000e0800000000c4 */
[----:B------:R-:W1:-:S04]  /*6fe0*/  DFMA R180, R98, R160, R180 ;  /* 0x000000a062b4722b */ /* 0x000e4800000000b4 */
[----:B------:R-:W0:-:S04]  /*6ff0*/  DFMA R178, R100, R158, R178 ;  /* 0x0000009e64b2722b */ /* 0x000e0800000000b2 */
[----:B------:R-:W0:-:S04]  /*7000*/  DFMA R176, R102, R156, R176 ;  /* 0x0000009c66b0722b */ /* 0x000e0800000000b0 */
[----:B------:R-:W0:-:S04]  /*7010*/  DFMA R174, R104, R154, R174 ;  /* 0x0000009a68ae722b */ /* 0x000e0800000000ae */
[----:B------:R-:W0:-:S04]  /*7020*/  DFMA R150, R108, R150, R198 ;  /* 0x000000966c96722b */ /* 0x000e0800000000c6 */
[----:B------:R-:W0:-:S04]  /*7030*/  DFMA R148, R110, R148, R200 ;  /* 0x000000946e94722b */ /* 0x000e0800000000c8 */
[----:B------:R-:W0:-:S04]  /*7040*/  DFMA R146, R112, R146, R202 ;  /* 0x000000927092722b */ /* 0x000e0800000000ca */
[----:B------:R-:W0:-:S04]  /*7050*/  DFMA R144, R114, R144, R204 ;  /* 0x000000907290722b */ /* 0x000e0800000000cc */
[----:B------:R-:W0:-:S04]  /*7060*/  DFMA R124, R116, R124, R206 ;  /* 0x0000007c747c722b */ /* 0x000e0800000000ce */
[----:B------:R-:W0:-:S04]  /*7070*/  DMUL R152, R212, R14 ;  /* 0x0000000ed4987228 */ /* 0x000e080000000000 */
[----:B---3--:R3:W0:Y:S02]  /*7080*/  DFMA R166, R122, R42, R166 ;  /* 0x0000002a7aa6722b */ /* 0x00862400000000a6 */
[----:B---3--:R-:W-:-:S04]  /*7090*/  LOP3.LUT R42, R45, 0x7fffffff, RZ, 0xc0, !PT ;  /* 0x7fffffff2d2a7812 */ /* 0x008fc800078ec0ff */
[----:B------:R-:W-:Y:S01]  /*70a0*/  ISETP.EQ.AND P5, PT, R42, 0x7ff00000, PT ;  /* 0x7ff000002a00780c */ /* 0x000fe20003fa2270 */
[----:B----4-:R3:W-:Y:S04]  /*70b0*/  STL.64 [R1+0x80], R78 ;  /* 0x0000804e01007387 */ /* 0x0107e80000100a00 */
[----:B--2---:R3:W-:Y:S04]  /*70c0*/  STL.64 [R1+0xc8], R76 ;  /* 0x0000c84c01007387 */ /* 0x0047e80000100a00 */
[----:B------:R3:W-:Y:S04]  /*70d0*/  STL.64 [R1+0x148], R72 ;  /* 0x0001484801007387 */ /* 0x0007e80000100a00 */
[----:B------:R-:W-:Y:S05]  /*70e0*/  @!P6 BRA P5, `(.L_x_137) ;  /* 0x000001300000e947 */ /* 0x000fea0002800000 */
[----:B01----:R-:W0:-:S04]  /*70f0*/  DMUL R42, R44, c[0x2][0x8] ;  /* 0x008002002c2a7a28 */ /* 0x003e080000000000 */
[----:B------:R-:W-:Y:S02]  /*7100*/  DSETP.GE.AND P5, PT, |R44|, 2.14748364800000000000e+09, PT ;  /* 0x41e000002c00742a */ /* 0x000fe40003fa6200 */
[----:B0-----:R-:W0:Y:S08]  /*7110*/  F2I.F64 R65, R42 ;  /* 0x0000002a00417311 */ /* 0x001e300000301100 */
[----:B0--3--:R-:W0:Y:S01]  /*7120*/  I2F.F64 R72, R65 ;  /* 0x0000004100487312 */ /* 0x009e220000201c00 */
        /* <DEDUP_REMOVED lines=11> */
.L_x_139:
[----:B------:R0:W5:Y:S01]  /*71e0*/  LDL R65, [R1] ;  /* 0x0000000001417983 */ /* 0x0001620000100800 */
[----:B------:R-:W-:Y:S02]  /*71f0*/  IMAD.MOV.U32 R42, RZ, RZ, R74 ;  /* 0x000000ffff2a7224 */ /* 0x000fe400078e004a */
[----:B------:R-:W-:Y:S01]  /*7200*/  IMAD.MOV.U32 R43, RZ, RZ, R75 ;  /* 0x000000ffff2b7224 */ /* 0x000fe200078e004b */
[----:B------:R-:W-:Y:S05]  /*7210*/  BRA `(.L_x_138) ;  /* 0x0000002000007947 */ /* 0x000fea0003800000 */
.L_x_137:
[----:B01----:R0:W1:Y:S01]  /*7220*/  DMUL R42, RZ, R44 ;  /* 0x0000002cff2a7228 */ /* 0x0030620000000000 */
[----:B------:R-:W-:-:S05]  /*7230*/  IMAD.MOV.U32 R65, RZ, RZ, RZ ;  /* 0x000000ffff417224 */ /* 0x000fca00078e00ff */
.L_x_138:
[----:B------:R-:W-:Y:S05]  /*7240*/  BSYNC B1 ;  /* 0x0000000000017941 */ /* 0x000fea0003800000 */
.L_x_136:
[----:B0----5:R-:W-:Y:S01]  /*7250*/  LOP3.LUT P5, R44, R65, 0x1, RZ, 0xc0, !PT ;  /* 0x00000001412c7812 */ /* 0x021fe200078ac0ff */
[----:B------:R-:W-:Y:S01]  /*7260*/  IMAD.MOV.U32 R74, RZ, RZ, 0x8 ;  /* 0x00000008ff4a7424 */ /* 0x000fe200078e00ff */
[----:B------:R0:W-:Y:S01]  /*7270*/  DFMA R156, R92, R190, R218 ;  /* 0x000000be5c9c722b */ /* 0x0001e200000000da */
[----:B------:R-:W-:-:S02]  /*7280*/  LOP3.LUT R71, R71, 0xffffffdf, RZ, 0xc0, !PT ;  /* 0xffffffdf47477812 */ /* 0x000fc400078ec0ff */
[----:B------:R-:W-:Y:S01]  /*7290*/  IMAD.SHL.U32 R44, R44, 0x8, RZ ;  /* 0x000000082c2c7824 */ /* 0x000fe200078e00ff */
[----:B------:R-:W-:-:S03]  /*72a0*/  DFMA R158, R94, R188, R220 ;  /* 0x000000bc5e9e722b */ /* 0x000fc600000000dc */
[----:B------:R-:W-:Y:S01]  /*72b0*/  IMAD.WIDE.U32 R74, R44, R74, c[0x4][0x18] ;  /* 0x010006002c4a7625 */ /* 0x000fe200078e004a */
[----:B------:R-:W-:-:S03]  /*72c0*/  DFMA R160, R96, R182, R222 ;  /* 0x000000b660a0722b */ /* 0x000fc600000000de */
[----:B------:R-:W-:Y:S01]  /*72d0*/  IMAD.MOV.U32 R68, RZ, RZ, 0x3de5db65 ;  /* 0x3de5db65ff447424 */ /* 0x000fe200078e00ff */
[----:B-1-3--:R1:W2:Y:S01]  /*72e0*/  LDG.E.64.CONSTANT R72, [R74.64+0x8] ;  /* 0x000008064a487981 */ /* 0x00a2a2000c1e9b00 */
[----:B------:R-:W-:Y:S01]  /*72f0*/  DFMA R166, R122, R166, R194 ;  /* 0x000000a67aa6722b */ /* 0x000fe200000000c2 */
[----:B------:R-:W-:Y:S02]  /*7300*/  @P5 LOP3.LUT R71, R71, 0x20, RZ, 0xfc, !PT ;  /* 0x0000002047475812 */ /* 0x000fe400078efcff */
[----:B------:R1:W3:Y:S01]  /*7310*/  LDG.E.64.CONSTANT R44, [R74.64+0x10] ;  /* 0x000010064a2c7981 */ /* 0x0002e2000c1e9b00 */
[----:B------:R-:W-:-:S03]  /*7320*/  DFMA R188, R102, R176, R228 ;  /* 0x000000b066bc722b */ /* 0x000fc600000000e4 */
[----:B------:R1:W5:Y:S01]  /*7330*/  LDG.E.64.CONSTANT R196, [R74.64+0x18] ;  /* 0x000018064ac47981 */ /* 0x000362000c1e9b00 */
[----:B------:R-:W-:-:S03]  /*7340*/  DFMA R154, R90, R192, R214 ;  /* 0x000000c05a9a722b */ /* 0x000fc600000000d6 */
[----:B------:R1:W5:Y:S01]  /*7350*/  LDG.E.64.CONSTANT R200, [R74.64+0x20] ;  /* 0x000020064ac87981 */ /* 0x000362000c1e9b00 */
[----:B------:R-:W-:-:S03]  /*7360*/  DFMA R216, R88, R170, R216 ;  /* 0x000000aa58d8722b */ /* 0x000fc600000000d8 */
[----:B------:R1:W5:Y:S04]  /*7370*/  LDG.E.64.CONSTANT R210, [R74.64+0x28] ;  /* 0x000028064ad27981 */ /* 0x000368000c1e9b00 */
[----:B0-----:R1:W5:Y:S01]  /*7380*/  LDG.E.64.CONSTANT R218, [R74.64+0x30] ;  /* 0x000030064ada7981 */ /* 0x001362000c1e9b00 */
[----:B------:R-:W-:-:S04]  /*7390*/  DFMA R176, R110, R148, R236 ;  /* 0x000000946eb0722b */ /* 0x000fc800000000ec */
[----:B------:R-:W-:Y:S01]  /*73a0*/  DFMA R148, R116, R124, R242 ;  /* 0x0000007c7494722b */ /* 0x000fe200000000f2 */
[----:B-1----:R-:W-:Y:S01]  /*73b0*/  IMAD.MOV.U32 R74, RZ, RZ, 0x79785eba ;  /* 0x79785ebaff4a7424 */ /* 0x002fe200078e00ff */
[----:B------:R-:W-:Y:S02]  /*73c0*/  FSEL R75, R68, -0.082518599927425384521, !P5 ;  /* 0xbda8ff83444b7808 */ /* 0x000fe40006800000 */
[----:B------:R-:W2:Y:S02]  /*73d0*/  DMUL R124, R42, R42 ;  /* 0x0000002a2a7c7228 */ /* 0x000ea40000000000 */
[----:B------:R-:W-:Y:S02]  /*73e0*/  FSEL R74, -R74, 4.2945490664224492434e-19, !P5 ;  /* 0x20fd81644a4a7808 */ /* 0x000fe40006800100 */
[----:B------:R-:W-:Y:S01]  /*73f0*/  ISETP.NE.AND P6, PT, R152, RZ, PT ;  /* 0x000000ff9800720c */ /* 0x000fe20003fc5270 */
[----:B------:R-:W-:Y:S01]  /*7400*/  DFMA R182, R104, R174, R230 ;  /* 0x000000ae68b6722b */ /* 0x000fe200000000e6 */
[----:B------:R-:W-:Y:S03]  /*7410*/  BSSY B1, `(.L_x_140) ;  /* 0x0000023000017945 */ /* 0x000fe60003800000 */
[----:B------:R-:W-:-:S04]  /*7420*/  DFMA R192, R98, R180, R224 ;  /* 0x000000b462c0722b */ /* 0x000fc800000000e0 */
[----:B------:R-:W-:-:S04]  /*7430*/  DFMA R190, R100, R178, R226 ;  /* 0x000000b264be722b */ /* 0x000fc800000000e2 */
[----:B------:R-:W-:-:S04]  /*7440*/  DFMA R174, R112, R146, R238 ;  /* 0x0000009270ae722b */ /* 0x000fc800000000ee */
[----:B------:R-:W-:-:S04]  /*7450*/  DFMA R172, R114, R144, R240 ;  /* 0x0000009072ac722b */ /* 0x000fc800000000f0 */
[----:B------:R-:W-:-:S04]  /*7460*/  DFMA R180, R106, R168, R232 ;  /* 0x000000a86ab4722b */ /* 0x000fc800000000e8 */
[----:B------:R-:W-:-:S04]  /*7470*/  DFMA R178, R108, R150, R234 ;  /* 0x000000966cb2722b */ /* 0x000fc800000000ea */
[----:B------:R-:W-:-:S04]  /*7480*/  DFMA R144, R118, R162, R244 ;  /* 0x000000a27690722b */ /* 0x000fc800000000f4 */
[----:B------:R-:W-:-:S04]  /*7490*/  DFMA R146, R120, R164, R246 ;  /* 0x000000a47892722b */ /* 0x000fc800000000f6 */
[----:B--2---:R-:W3:-:S06]  /*74a0*/  DFMA R72, R124, R74, R72 ;  /* 0x0000004a7c48722b */ /* 0x004ecc0000000048 */
[----:B---3--:R0:W1:Y:S02]  /*74b0*/  DFMA R194, R124, R72, R44 ;  /* 0x000000487cc2722b */ /* 0x008064000000002c */
[----:B0-----:R-:W-:-:S04]  /*74c0*/  LOP3.LUT R44, R153, 0x7fffffff, RZ, 0xc0, !PT ;  /* 0x7fffffff992c7812 */ /* 0x001fc800078ec0ff */
[----:B------:R-:W-:-:S13]  /*74d0*/  ISETP.EQ.AND P5, PT, R44, 0x7ff00000, PT ;  /* 0x7ff000002c00780c */ /* 0x000fda0003fa2270 */
[----:B------:R-:W-:Y:S05]  /*74e0*/  @!P6 BRA P5, `(.L_x_141) ;  /* 0x000001300000e947 */ /* 0x000fea0002800000 */
[----:B-1----:R-:W0:-:S04]  /*74f0*/  DMUL R44, R152, c[0x2][0x8] ;  /* 0x00800200982c7a28 */ /* 0x002e080000000000 */
        /* <DEDUP_REMOVED lines=14> */
.L_x_143:
[----:B------:R0:W5:Y:S01]  /*75e0*/  LDL R68, [R1] ;  /* 0x0000000001447983 */ /* 0x0001620000100800 */
[----:B------:R-:W-:Y:S02]  /*75f0*/  IMAD.MOV.U32 R44, RZ, RZ, R74 ;  /* 0x000000ffff2c7224 */ /* 0x000fe400078e004a */
[----:B------:R-:W-:Y:S01]  /*7600*/  IMAD.MOV.U32 R45, RZ, RZ, R75 ;  /* 0x000000ffff2d7224 */ /* 0x000fe200078e004b */
[----:B------:R-:W-:Y:S05]  /*7610*/  BRA `(.L_x_142) ;  /* 0x0000002000007947 */ /* 0x000fea0003800000 */
.L_x_141:
[----:B-1----:R0:W1:Y:S01]  /*7620*/  DMUL R44, RZ, R152 ;  /* 0x00000098ff2c7228 */ /* 0x0020620000000000 */
[----:B------:R-:W-:-:S05]  /*7630*/  IMAD.MOV.U32 R68, RZ, RZ, RZ ;  /* 0x000000ffff447224 */ /* 0x000fca00078e00ff */
.L_x_142:
[----:B------:R-:W-:Y:S05]  /*7640*/  BSYNC B1 ;  /* 0x0000000000017941 */ /* 0x000fea0003800000 */
.L_x_140:
[----:B------:R-:W-:Y:S01]  /*7650*/  LOP3.LUT P5, RZ, R71, 0x2, RZ, 0xc0, !PT ;  /* 0x0000000247ff7812 */ /* 0x000fe200078ac0ff */
[----:B------:R-:W2:Y:S03]  /*7660*/  LDL.LU.64 R208, [R1+0x30] ;  /* 0x0000300001d07983 */ /* 0x000ea60000300a00 */
[----:B------:R-:W-:Y:S01]  /*7670*/  ISETP.GT.AND P5, PT, R184, 0x2, !P5 ;  /* 0x00000002b800780c */ /* 0x000fe20006fa4270 */
[----:B------:R-:W-:Y:S01]  /*7680*/  CS2R R78, SRZ ;  /* 0x00000000004e7805 */ /* 0x000fe2000001ff00 */
[----:B------:R-:W3:Y:S04]  /*7690*/  LDL.LU.64 R84, [R1+0x40] ;  /* 0x0000400001547983 */ /* 0x000ee80000300a00 */
[----:B------:R-:W4:Y:S04]  /*76a0*/  LDL.LU.64 R206, [R1+0x38] ;  /* 0x0000380001ce7983 */ /* 0x000f280000300a00 */
[----:B------:R-:W4:Y:S04]  /*76b0*/  LDL.LU.64 R82, [R1+0x68] ;  /* 0x0000680001527983 */ /* 0x000f280000300a00 */
[----:B------:R3:W4:Y:S01]  /*76c0*/  @P5 LDG.E.EL R79, [R142.64+0x4] ;  /* 0x000004068e4f5981 */ /* 0x000722000c2e1900 */
[----:B------:R-:W-:-:S03]  /*76d0*/  ISETP.GT.AND P5, PT, R187, 0x2, PT ;  /* 0x00000002bb00780c */ /* 0x000fc60003fa4270 */
[----:B------:R-:W4:Y:S01]  /*76e0*/  LDL.LU.64 R170, [R1+0x48] ;  /* 0x0000480001aa7983 */ /* 0x000f220000300a00 */
[----:B------:R-:W-:Y:S01]  /*76f0*/  ISETP.LT.AND P6, PT, R186, 0x100, P5 ;  /* 0x00000100ba00780c */ /* 0x000fe20002fc1270 */
[----:B------:R-:W-:Y:S02]  /*7700*/  CS2R R74, SRZ ;  /* 0x00000000004a7805 */ /* 0x000fe4000001ff00 */
[----:B------:R-:W4:Y:S04]  /*7710*/  LDL.LU.64 R220, [R1+0x88] ;  /* 0x0000880001dc7983 */ /* 0x000f280000300a00 */
[----:B------:R-:W4:Y:S04]  /*7720*/  LDL.LU.64 R204, [R1+0x78] ;  /* 0x0000780001cc7983 */ /* 0x000f280000300a00 */
[----:B------:R-:W4:Y:S04]  /*7730*/  LDL.LU.64 R168, [R1+0x50] ;  /* 0x0000500001a87983 */ /* 0x000f280000300a00 */
[----:B------:R3:W4:Y:S01]  /*7740*/  @P6 LDG.E.EL R78, [R142.64+0x4] ;  /* 0x000004068e4e6981 */ /* 0x000722000c2e1900 */
[----:B------:R-:W-:-:S03]  /*7750*/  ISETP.GT.AND P6, PT, R184, 0x2, !P2 ;  /* 0x00000002b800780c */ /* 0x000fc600057c4270 */
[----:B------:R-:W4:Y:S04]  /*7760*/  LDL.LU.64 R162, [R1+0x58] ;  /* 0x0000580001a27983 */ /* 0x000f280000300a00 */
[----:B------:R-:W4:Y:S04]  /*7770*/  LDL.LU.64 R150, [R1+0x60] ;  /* 0x0000600001967983 */ /* 0x000f280000300a00 */
[----:B0-----:R-:W4:Y:S04]  /*7780*/  LDL.LU.64 R152, [R1+0xa0] ;  /* 0x0000a00001987983 */ /* 0x001f280000300a00 */
[----:B------:R-:W4:Y:S01]  /*7790*/  @P6 LDG.E.EL R75, [R140.64+0x4] ;  /* 0x000004068c4b6981 */ /* 0x000f22000c2e1900 */
[----:B------:R-:W-:Y:S01]  /*77a0*/  ISETP.GT.AND P6, PT, R187, 0x2, !P2 ;  /* 0x00000002bb00780c */ /* 0x000fe200057c4270 */
[----:B-1----:R-:W-:-:S02]  /*77b0*/  CS2R R72, SRZ ;  /* 0x0000000000487805 */ /* 0x002fc4000001ff00 */
[----:B------:R-:W4:Y:S04]  /*77c0*/  LDL.LU.64 R164, [R1+0xb0] ;  /* 0x0000b00001a47983 */ /* 0x000f280000300a00 */
[----:B------:R-:W4:Y:S04]  /*77d0*/  LDL.LU.64 R226, [R1+0xa8] ;  /* 0x0000a80001e27983 */ /* 0x000f280000300a00 */
[----:B------:R-:W4:Y:S04]  /*77e0*/  LDL.LU.64 R224, [R1+0x90] ;  /* 0x0000900001e07983 */ /* 0x000f280000300a00 */
[----:B------:R-:W4:Y:S01]  /*77f0*/  @P6 LDG.E.EL R74, [R140.64+0x4] ;  /* 0x000004068c4a6981 */ /* 0x000f22000c2e1900 */
[----:B------:R-:W-:-:S02]  /*7800*/  ISETP.GT.AND P6, PT, R184, 0x2, !P1 ;  /* 0x00000002b800780c */ /* 0x000fc40004fc4270 */
[----:B------:R-:W-:Y:S01]  /*7810*/  LOP3.LUT R71, R71, 0x7fffffff, RZ, 0xc0, !PT ;  /* 0x7fffffff47477812 */ /* 0x000fe200078ec0ff */
[----:B------:R-:W-:Y:S01]  /*7820*/  CS2R R198, SRZ ;  /* 0x0000000000c67805 */ /* 0x000fe2000001ff00 */
[----:B------:R-:W4:Y:S04]  /*7830*/  LDL.LU.64 R222, [R1+0x98] ;  /* 0x0000980001de7983 */ /* 0x000f280000300a00 */
[----:B------:R-:W4:Y:S05]  /*7840*/  LDL.LU.64 R128, [R1+0x70] ;  /* 0x0000700001807983 */ /* 0x000f2a0000300a00 */
[----:B------:R4:W4:Y:S01]  /*7850*/  @P6 LDG.E.EL R72, [R138.64+0x4] ;  /* 0x000004068a486981 */ /* 0x000922000c2e1900 */
[----:B------:R-:W-:-:S02]  /*7860*/  ISETP.GT.AND P6, PT, R187, 0x2, !P1 ;  /* 0x00000002bb00780c */ /* 0x000fc40004fc4270 */
[----:B------:R-:W-:-:S04]  /*7870*/  @P4 LOP3.LUT R71, R71, 0x80000000, RZ, 0xfc, !PT ;  /* 0x8000000047474812 */ /* 0x000fc800078efcff */
[----:B------:R-:W-:-:S04]  /*7880*/  LOP3.LUT R71, R71, 0xbfffffff, RZ, 0xc0, !PT ;  /* 0xbfffffff47477812 */ /* 0x000fc800078ec0ff */
[----:B------:R-:W-:-:S03]  /*7890*/  @P3 LOP3.LUT R71, R71, 0x40000000, RZ, 0xfc, !PT ;  /* 0x4000000047473812 */ /* 0x000fc600078efcff */
[----:B------:R4:W5:Y:S01]  /*78a0*/  @P6 LDG.E.EL R199, [R138.64+0x4] ;  /* 0x000004068ac76981 */ /* 0x000962000c2e1900 */
[----:B------:R-:W-:Y:S01]  /*78b0*/  ISETP.GT.AND P6, PT, R184, 0x2, !P0 ;  /* 0x00000002b800780c */ /* 0x000fe200047c4270 */
[----:B------:R-:W-:Y:S01]  /*78c0*/  CS2R R214, SRZ ;  /* 0x0000000000d67805 */ /* 0x000fe2000001ff00 */
[----:B------:R-:W-:Y:S02]  /*78d0*/  LOP3.LUT P4, RZ, R71, 0x4, RZ, 0xc0, !PT ;  /* 0x0000000447ff7812 */ /* 0x000fe4000788c0ff */
[----:B------:R-:W-:-:S09]  /*78e0*/  LOP3.LUT R185, R185, 0xfffffffe, RZ, 0xc0, !PT ;  /* 0xfffffffeb9b97812 */ /* 0x000fd200078ec0ff */
[----:B------:R0:W5:Y:S01]  /*78f0*/  @P6 LDG.E.EL R214, [R136.64+0x4] ;  /* 0x0000040688d66981 */ /* 0x000162000c2e1900 */
[----:B------:R-:W-:Y:S02]  /*7900*/  ISETP.GT.AND P6, PT, R187, 0x2, !P0 ;  /* 0x00000002bb00780c */ /* 0x000fe400047c4270 */
[----:B------:R-:W-:Y:S02]  /*7910*/  @P4 LOP3.LUT R185, R185, 0x1, RZ, 0xfc, !PT ;  /* 0x00000001b9b94812 */ /* 0x000fe400078efcff */
[----:B------:R-:W-:-:S04]  /*7920*/  LOP3.LUT P4, RZ, R71, 0x1, RZ, 0xc0, !PT ;  /* 0x0000000147ff7812 */ /* 0x000fc8000788c0ff */
[----:B------:R-:W-:Y:S01]  /*7930*/  ISETP.GT.AND P4, PT, R184, 0x2, P4 ;  /* 0x00000002b800780c */ /* 0x000fe20002784270 */
[----:B------:R-:W-:-:S04]  /*7940*/  CS2R R76, SRZ ;  /* 0x00000000004c7805 */ /* 0x000fc8000001ff00 */
[----:B------:R0:W5:Y:S01]  /*7950*/  @P6 LDG.E.EL R215, [R136.64+0x4] ;  /* 0x0000040688d76981 */ /* 0x000162000c2e1900 */
[----:B------:R-:W-:-:S07]  /*7960*/  ISETP.GT.AND P6, PT, R186, 0xff, P5 ;  /* 0x000000ffba00780c */ /* 0x000fce0002fc4270 */
[----:B------:R-:W4:Y:S01]  /*7970*/  @P4 LDG.E.EL R76, [R134.64+-0xbfc] ;  /* 0xfff40406864c4981 */ /* 0x000f22000c2e1900 */
[----:B------:R-:W-:-:S05]  /*7980*/  LOP3.LUT P4, RZ, R185, 0x1, RZ, 0xc0, !PT ;  /* 0x00000001b9ff7812 */ /* 0x000fca000788c0ff */
[----:B------:R-:W4:Y:S01]  /*7990*/  @P6 LDG.E.EL R77, [R134.64+-0xbfc] ;  /* 0xfff40406864d6981 */ /* 0x000f22000c2e1900 */
[----:B------:R-:W-:Y:S01]  /*79a0*/  ISETP.GT.AND P6, PT, R184, 0x2, P4 ;  /* 0x00000002b800780c */ /* 0x000fe200027c4270 */
[----:B------:R-:W-:-:S12]  /*79b0*/  CS2R R80, SRZ ;  /* 0x0000000000507805 */ /* 0x000fd8000001ff00 */
[----:B------:R-:W4:Y:S01]  /*79c0*/  @P6 LDG.E.EL R81, [R132.64+-0xbfc] ;  /* 0xfff4040684516981 */ /* 0x000f22000c2e1900 */
[----:B------:R-:W-:-:S13]  /*79d0*/  ISETP.GT.AND P6, PT, R187, 0x2, P4 ;  /* 0x00000002bb00780c */ /* 0x000fda00027c4270 */
[----:B------:R-:W4:Y:S01]  /*79e0*/  @P6 LDG.E.EL R80, [R132.64+-0xbfc] ;  /* 0xfff4040684506981 */ /* 0x000f22000c2e1900 */
[----:B------:R-:W-:-:S04]  /*79f0*/  LOP3.LUT P3, RZ, R71, 0x8, RZ, 0xc0, !PT ;  /* 0x0000000847ff7812 */ /* 0x000fc8000786c0ff */
[----:B------:R-:W-:-:S13]  /*7a00*/  ISETP.GT.AND P6, PT, R184, 0x2, P3 ;  /* 0x00000002b800780c */ /* 0x000fda0001fc4270 */
[----:B------:R1:W4:Y:S01]  /*7a10*/  @P6 LDG.E.EL R73, [R130.64+-0xbfc] ;  /* 0xfff4040682496981 */ /* 0x000322000c2e1900 */
[----:B------:R-:W-:-:S13]  /*7a20*/  ISETP.GT.AND P6, PT, R187, 0x2, P3 ;  /* 0x00000002bb00780c */ /* 0x000fda0001fc4270 */
[----:B------:R1:W5:Y:S01]  /*7a30*/  @P6 LDG.E.EL R198, [R130.64+-0xbfc] ;  /* 0xfff4040682c66981 */ /* 0x000362000c2e1900 */
[----:B------:R-:W-:-:S04]  /*7a40*/  LOP3.LUT P6, RZ, R71, 0x10, RZ, 0xc0, !PT ;  /* 0x0000001047ff7812 */ /* 0x000fc800078cc0ff */
[----:B------:R-:W-:Y:S02]  /*7a50*/  ISETP.GT.AND P3, PT, R184, 0x2, P6 ;  /* 0x00000002b800780c */ /* 0x000fe40003764270 */
[----:B------:R-:W-:Y:S01]  /*7a60*/  ISETP.GT.AND P6, PT, R187, 0x2, P6 ;  /* 0x00000002bb00780c */ /* 0x000fe200037c4270 */
[----:B------:R-:W-:Y:S01]  /*7a70*/  CS2R R212, SRZ ;  /* 0x0000000000d47805 */ /* 0x000fe2000001ff00 */
[----:B--2---:R2:W-:-:S11]  /*7a80*/  DFMA R154, R90, R154, R208 ;  /* 0x0000009a5a9a722b */ /* 0x0045d600000000d0 */
[----:B------:R0:W5:Y:S01]  /*7a90*/  @P6 LDG.E.EL R213, [R126.64+-0xbfc] ;  /* 0xfff404067ed56981 */ /* 0x000162000c2e1900 */
[----:B------:R-:W-:Y:S01]  /*7aa0*/  LOP3.LUT P6, RZ, R71, 0x2, RZ, 0xc0, !PT ;  /* 0x0000000247ff7812 */ /* 0x000fe200078cc0ff */
[----:B--2---:R-:W-:Y:S01]  /*7ab0*/  IMAD.MOV.U32 R208, RZ, RZ, 0x8 ;  /* 0x00000008ffd07424 */ /* 0x004fe200078e00ff */
[----:B---3--:R2:W-:Y:S01]  /*7ac0*/  DFMA R142, R94, R158, R84 ;  /* 0x0000009e5e8e722b */ /* 0x0085e20000000054 */
[----:B------:R0:W5:Y:S04]  /*7ad0*/  @P3 LDG.E.EL R212, [R126.64+-0xbfc] ;  /* 0xfff404067ed43981 */ /* 0x000168000c2e1900 */
[----:B--2---:R-:W2:Y:S01]  /*7ae0*/  LDL.LU.64 R84, [R1+0xd0] ;  /* 0x0000d00001547983 */ /* 0x004ea20000300a00 */
[----:B----4-:R3:W-:Y:S01]  /*7af0*/  DFMA R138, R92, R156, R206 ;  /* 0x0000009c5c8a722b */ /* 0x0107e200000000ce */
[----:B------:R-:W-:-:S02]  /*7b00*/  SEL R79, R79, R76, !P6 ;  /* 0x0000004c4f4f7207 */ /* 0x000fc40007000000 */
[----:B------:R-:W-:Y:S02]  /*7b10*/  SEL R78, R78, R77, !P6 ;  /* 0x0000004d4e4e7207 */ /* 0x000fe40007000000 */
[----:B------:R-:W-:Y:S02]  /*7b20*/  SEL R202, R74, R80, !P2 ;  /* 0x000000504aca7207 */ /* 0x000fe40005000000 */
[----:B-----5:R-:W-:-:S05]  /*7b30*/  LOP3.LUT P6, R74, R68, 0x1, RZ, 0xc0, !PT ;  /* 0x00000001444a7812 */ /* 0x020fca00078cc0ff */
[----:B------:R-:W-:-:S04]  /*7b40*/  IMAD.SHL.U32 R74, R74, 0x8, RZ ;  /* 0x000000084a4a7824 */ /* 0x000fc800078e00ff */
[----:B------:R-:W-:-:S05]  /*7b50*/  IMAD.WIDE.U32 R208, R74, R208, c[0x4][0x18] ;  /* 0x010006004ad07625 */ /* 0x000fca00078e00d0 */
[----:B------:R4:W2:Y:S01]  /*7b60*/  LDG.E.64.CONSTANT R76, [R208.64+0x8] ;  /* 0x00000806d04c7981 */ /* 0x0008a2000c1e9b00 */
[----:B------:R-:W-:-:S03]  /*7b70*/  SEL R132, R75, R81, !P2 ;  /* 0x000000514b847207 */ /* 0x000fc60005000000 */
[----:B------:R4:W2:Y:S04]  /*7b80*/  LDG.E.64.CONSTANT R74, [R208.64+0x10] ;  /* 0x00001006d04a7981 */ /* 0x0008a8000c1e9b00 */
[----:B------:R4:W2:Y:S04]  /*7b90*/  LDG.E.64.CONSTANT R158, [R208.64+0x18] ;  /* 0x00001806d09e7981 */ /* 0x0008a8000c1e9b00 */
[----:B------:R4:W5:Y:S04]  /*7ba0*/  LDG.E.64.CONSTANT R186, [R208.64+0x20] ;  /* 0x00002006d0ba7981 */ /* 0x000968000c1e9b00 */
[----:B---3--:R4:W5:Y:S04]  /*7bb0*/  LDG.E.64.CONSTANT R206, [R208.64+0x28] ;  /* 0x00002806d0ce7981 */ /* 0x008968000c1e9b00 */
[----:B----4-:R-:W5:Y:S01]  /*7bc0*/  LDG.E.64.CONSTANT R208, [R208.64+0x30] ;  /* 0x00003006d0d07981 */ /* 0x010f62000c1e9b00 */
[----:B------:R3:W-:Y:S01]  /*7bd0*/  F2F.F64.F32 R80, R79 ;  /* 0x0000004f00507310 */ /* 0x0007e20000201800 */
[----:B------:R4:W-:-:S02]  /*7be0*/  DFMA R146, R120, R146, R82 ;  /* 0x000000927892722b */ /* 0x0009c40000000052 */
[----:B----4-:R-:W-:Y:S02]  /*7bf0*/  IMAD.MOV.U32 R82, RZ, RZ, 0x79785eba ;  /* 0x79785ebaff527424 */ /* 0x010fe400078e00ff */
[----:B---3--:R-:W-:-:S03]  /*7c00*/  IMAD.MOV.U32 R79, RZ, RZ, 0x3de5db65 ;  /* 0x3de5db65ff4f7424 */ /* 0x008fc600078e00ff */
[----:B------:R-:W-:Y:S01]  /*7c10*/  FSEL R82, -R82, 4.2945490664224492434e-19, !P6 ;  /* 0x20fd816452527808 */ /* 0x000fe20007000100 */
[----:B0-----:R-:W2:Y:S01]  /*7c20*/  DMUL R126, R44, R44 ;  /* 0x0000002c2c7e7228 */ /* 0x001ea20000000000 */
[----:B------:R-:W-:Y:S02]  /*7c30*/  LOP3.LUT P4, RZ, R71, 0x80000000, RZ, 0xc0, !PT ;  /* 0x8000000047ff7812 */ /* 0x000fe4000788c0ff */
[----:B------:R-:W-:Y:S02]  /*7c40*/  FSEL R83, R79, -0.082518599927425384521, !P6 ;  /* 0xbda8ff834f537808 */ /* 0x000fe40007000000 */
[----:B------:R-:W0:Y:S01]  /*7c50*/  F2F.F64.F32 R78, R78 ;  /* 0x0000004e004e7310 */ /* 0x000e220000201800 */
[C---:B------:R-:W-:Y:S02]  /*7c60*/  LOP3.LUT P3, RZ, R71.reuse, 0x40000000, RZ, 0xc0, !PT ;  /* 0x4000000047ff7812 */ /* 0x040fe4000786c0ff */
[----:B------:R-:W-:-:S04]  /*7c70*/  LOP3.LUT R71, R71, 0xffffffef, RZ, 0xc0, !PT ;  /* 0xffffffef47477812 */ /* 0x000fc800078ec0ff */
[----:B------:R-:W-:Y:S02]  /*7c80*/  @P6 LOP3.LUT R71, R71, 0x10, RZ, 0xfc, !PT ;  /* 0x0000001047476812 */ /* 0x000fe400078efcff */
[----:B------:R-:W-:Y:S02]  /*7c90*/  ISETP.GT.AND P6, PT, R184, 0x2, PT ;  /* 0x00000002b800780c */ /* 0x000fe40003fc4270 */
[----:B------:R-:W-:Y:S01]  /*7ca0*/  LOP3.LUT R71, R71, 0xfffffffe, RZ, 0xc0, !PT ;  /* 0xfffffffe47477812 */ /* 0x000fe200078ec0ff */
[----:B0-----:R-:W-:Y:S01]  /*7cb0*/  DMUL R134, R78, R48 ;  /* 0x000000304e867228 */ /* 0x001fe20000000000 */
[----:B------:R-:W0:Y:S09]  /*7cc0*/  F2F.F64.F32 R132, R132 ;  /* 0x0000008400847310 */ /* 0x000e320000201800 */
[----:B------:R-:W-:Y:S01]  /*7cd0*/  @P6 LOP3.LUT R71, R71, 0x1, RZ, 0xfc, !PT ;  /* 0x0000000147476812 */ /* 0x000fe200078efcff */
[----:B------:R-:W-:Y:S01]  /*7ce0*/  DFMA R170, R96, R160, R170 ;  /* 0x000000a060aa722b */ /* 0x000fe200000000aa */
[----:B------:R-:W-:Y:S03]  /*7cf0*/  BSSY B1, `(.L_x_144) ;  /* 0x0000030000017945 */ /* 0x000fe60003800000 */
[----:B-1----:R-:W-:-:S04]  /*7d00*/  DFMA R130, R114, R172, R220 ;  /* 0x000000ac7282722b */ /* 0x002fc800000000dc */
        /* <DEDUP_REMOVED lines=12> */
[----:B--2---:R-:W-:-:S04]  /*7dd0*/  DFMA R82, R126, R82, R76 ;  /* 0x000000527e52722b */ /* 0x004fc8000000004c */
[----:B------:R-:W1:-:S10]  /*7de0*/  DMUL R76, R80, R66 ;  /* 0x00000042504c7228 */ /* 0x000e540000000000 */
[----:B-1----:R-:W-:Y:S02]  /*7df0*/  LOP3.LUT R48, R77, 0x7fffffff, RZ, 0xc0, !PT ;  /* 0x7fffffff4d307812 */ /* 0x002fe400078ec0ff */
[----:B------:R-:W-:Y:S02]  /*7e00*/  ISETP.NE.AND P6, PT, R76, RZ, PT ;  /* 0x000000ff4c00720c */ /* 0x000fe40003fc5270 */
[----:B------:R-:W-:Y:S01]  /*7e10*/  ISETP.EQ.AND P2, PT, R48, 0x7ff00000, PT ;  /* 0x7ff000003000780c */ /* 0x000fe20003f42270 */
[----:B------:R-:W1:-:S04]  /*7e20*/  DFMA R74, R126, R82, R74 ;  /* 0x000000527e4a722b */ /* 0x000e48000000004a */
[----:B------:R2:W3:Y:S02]  /*7e30*/  DFMA R66, R88, R216, R84 ;  /* 0x000000d85842722b */ /* 0x0004e40000000054 */
[----:B--2---:R-:W-:Y:S02]  /*7e40*/  SEL R216, R72, R73, !P1 ;  /* 0x0000004948d87207 */ /* 0x004fe40004800000 */
[----:B-1----:R1:W2:-:S04]  /*7e50*/  DFMA R158, R126, R74, R158 ;  /* 0x0000004a7e9e722b */ /* 0x002288000000009e */
[----:B------:R-:W-:Y:S05]  /*7e60*/  @!P6 BRA P2, `(.L_x_145) ;  /* 0x000001600000e947 */ /* 0x000fea0001000000 */
[C---:B0123--:R-:W0:Y:S01]  /*7e70*/  DMUL R48, R76.reuse, c[0x2][0x8] ;  /* 0x008002004c307a28 */ /* 0x04fe220000000000 */
        /* <DEDUP_REMOVED lines=15> */
.L_x_148:
[----:B------:R0:W5:Y:S01]  /*7f70*/  LDL R203, [R1] ;  /* 0x0000000001cb7983 */ /* 0x0001620000100800 */
[----:B------:R-:W-:Y:S02]  /*7f80*/  IMAD.MOV.U32 R48, RZ, RZ, R74 ;  /* 0x000000ffff307224 */ /* 0x000fe400078e004a */
[----:B------:R-:W-:Y:S02]  /*7f90*/  IMAD.MOV.U32 R49, RZ, RZ, R75 ;  /* 0x000000ffff317224 */ /* 0x000fe400078e004b */
.L_x_147:
[----:B------:R-:W-:Y:S05]  /*7fa0*/  BSYNC B2 ;  /* 0x0000000000027941 */ /* 0x000fea0003800000 */
.L_x_146:
[----:B-1---5:R-:W-:Y:S01]  /*7fb0*/  IADD3 R203, R203, 0x1, RZ ;  /* 0x00000001cbcb7810 */ /* 0x022fe20007ffe0ff */
[----:B------:R-:W-:Y:S05]  /*7fc0*/  BRA `(.L_x_149) ;  /* 0x0000002000007947 */ /* 0x000fea0003800000 */
.L_x_145:
[----:B0123--:R0:W1:Y:S01]  /*7fd0*/  DMUL R48, RZ, R76 ;  /* 0x0000004cff307228 */ /* 0x00f0620000000000 */
[----:B------:R-:W-:-:S05]  /*7fe0*/  IMAD.MOV.U32 R203, RZ, RZ, 0x1 ;  /* 0x00000001ffcb7424 */ /* 0x000fca00078e00ff */
.L_x_149:
[----:B------:R-:W-:Y:S05]  /*7ff0*/  BSYNC B1 ;  /* 0x0000000000017941 */ /* 0x000fea0003800000 */
.L_x_144:
[----:B------:R-:W2:Y:S04]  /*8000*/  LDL.LU.64 R178, [R1+0xd8] ;  /* 0x0000d80001b27983 */ /* 0x000ea80000300a00 */
[----:B0-----:R-:W3:Y:S04]  /*8010*/  LDL.LU.64 R76, [R1+0x100] ;  /* 0x00010000014c7983 */ /* 0x001ee80000300a00 */
[----:B------:R-:W4:Y:S04]  /*8020*/  LDL.LU.64 R174, [R1+0xe0] ;  /* 0x0000e00001ae7983 */ /* 0x000f280000300a00 */
[----:B------:R-:W3:Y:S04]  /*8030*/  LDL.LU.64 R74, [R1+0x110] ;  /* 0x00011000014a7983 */ /* 0x000ee80000300a00 */
[----:B------:R-:W4:Y:S04]  /*8040*/  LDL.LU.64 R72, [R1+0x130] ;  /* 0x0001300001487983 */ /* 0x000f280000300a00 */
[----:B------:R-:W4:Y:S04]  /*8050*/  LDL.LU.64 R82, [R1+0xe8] ;  /* 0x0000e80001527983 */ /* 0x000f280000300a00 */
[----:B------:R-:W4:Y:S01]  /*8060*/  LDL.LU.64 R80, [R1+0xf8] ;  /* 0x0000f80001507983 */ /* 0x000f220000300a00 */
[----:B------:R-:W-:-:S03]  /*8070*/  IMAD.MOV.U32 R204, RZ, RZ, 0x8 ;  /* 0x00000008ffcc7424 */ /* 0x000fc600078e00ff */
[----:B------:R-:W4:Y:S04]  /*8080*/  LDL.LU.64 R78, [R1+0xc0] ;  /* 0x0000c000014e7983 */ /* 0x000f280000300a00 */
[----:B------:R-:W4:Y:S04]  /*8090*/  LDL.LU.64 R176, [R1+0x120] ;  /* 0x0001200001b07983 */ /* 0x000f280000300a00 */
[----:B------:R-:W4:Y:S04]  /*80a0*/  LDL.LU.64 R194, [R1+0x158] ;  /* 0x0001580001c27983 */ /* 0x000f280000300a00 */
[----:B------:R-:W4:Y:S04]  /*80b0*/  LDL.LU.64 R192, [R1+0x160] ;  /* 0x0001600001c07983 */ /* 0x000f280000300a00 */
[----:B------:R-:W4:Y:S04]  /*80c0*/  LDL.LU.64 R190, [R1+0x150] ;  /* 0x0001500001be7983 */ /* 0x000f280000300a00 */
[----:B------:R-:W4:Y:S04]  /*80d0*/  LDL.LU.64 R166, [R1+0x138] ;  /* 0x0001380001a67983 */ /* 0x000f280000300a00 */
[----:B------:R-:W4:Y:S04]  /*80e0*/  LDL.LU.64 R188, [R1+0x118] ;  /* 0x0001180001bc7983 */ /* 0x000f280000300a00 */
[----:B------:R-:W4:Y:S04]  /*80f0*/  LDL.LU.64 R128, [R1+0x108] ;  /* 0x0001080001807983 */ /* 0x000f280000300a00 */
[----:B------:R-:W4:Y:S01]  /*8100*/  LDL.LU.64 R84, [R1+0xf0] ;  /* 0x0000f00001547983 */ /* 0x000f220000300a00 */
[----:B------:R-:W-:Y:S01]  /*8110*/  SEL R217, R199, R198, !P1 ;  /* 0x000000c6c7d97207 */ /* 0x000fe20004800000 */
[----:B--2---:R0:W-:-:S02]  /*8120*/  DFMA R184, R88, R66, R178 ;  /* 0x0000004258b8722b */ /* 0x0041c400000000b2 */
[----:B0-----:R-:W-:-:S05]  /*8130*/  LOP3.LUT P2, R66, R203, 0x1, RZ, 0xc0, !PT ;  /* 0x00000001cb427812 */ /* 0x001fca000784c0ff */
[----:B------:R-:W-:-:S04]  /*8140*/  IMAD.SHL.U32 R66, R66, 0x8, RZ ;  /* 0x0000000842427824 */ /* 0x000fc800078e00ff */
[----:B------:R-:W-:Y:S01]  /*8150*/  IMAD.WIDE.U32 R204, R66, R204, c[0x4][0x18] ;  /* 0x0100060042cc7625 */ /* 0x000fe200078e00cc */
[----:B---3--:R0:W-:-:S04]  /*8160*/  DFMA R178, R96, R170, R76 ;  /* 0x000000aa60b2722b */ /* 0x0081c8000000004c */
[----:B0-----:R0:W2:Y:S01]  /*8170*/  LDG.E.64.CONSTANT R76, [R204.64+0x8] ;  /* 0x00000806cc4c7981 */ /* 0x0010a2000c1e9b00 */
[----:B----4-:R-:W-:-:S03]  /*8180*/  DFMA R182, R90, R154, R174 ;  /* 0x0000009a5ab6722b */ /* 0x010fc600000000ae */
[----:B------:R0:W5:Y:S01]  /*8190*/  LDG.E.64.CONSTANT R198, [R204.64+0x28] ;  /* 0x00002806ccc67981 */ /* 0x000162000c1e9b00 */
[----:B------:R3:W-:-:S03]  /*81a0*/  DFMA R174, R98, R168, R74 ;  /* 0x000000a862ae722b */ /* 0x0007c6000000004a */
[----:B---3--:R0:W3:Y:S01]  /*81b0*/  LDG.E.64.CONSTANT R74, [R204.64+0x10] ;  /* 0x00001006cc4a7981 */ /* 0x0080e2000c1e9b00 */
[----:B------:R4:W-:-:S03]  /*81c0*/  DFMA R170, R100, R162, R72 ;  /* 0x000000a264aa722b */ /* 0x0009c60000000048 */
[----:B----4-:R0:W4:Y:S01]  /*81d0*/  LDG.E.64.CONSTANT R72, [R204.64+0x18] ;  /* 0x00001806cc487981 */ /* 0x010122000c1e9b00 */
[----:B------:R1:W-:-:S03]  /*81e0*/  DFMA R180, R92, R138, R82 ;  /* 0x0000008a5cb4722b */ /* 0x0003c60000000052 */
[----:B-1----:R-:W4:Y:S01]  /*81f0*/  LDL.LU.64 R82, [R1+0xb8] ;  /* 0x0000b80001527983 */ /* 0x002f220000300a00 */
[----:B------:R1:W-:-:S03]  /*8200*/  DFMA R138, R94, R142, R80 ;  /* 0x0000008e5e8a722b */ /* 0x0003c60000000050 */
[----:B-1----:R-:W4:Y:S04]  /*8210*/  LDL.LU.64 R80, [R1+0x80] ;  /* 0x0000800001507983 */ /* 0x002f280000300a00 */
[----:B------:R0:W4:Y:S04]  /*8220*/  LDG.E.64.CONSTANT R162, [R204.64+0x20] ;  /* 0x00002006cca27981 */ /* 0x000128000c1e9b00 */
[----:B0-----:R-:W5:Y:S01]  /*8230*/  LDG.E.64.CONSTANT R204, [R204.64+0x30] ;  /* 0x00003006cccc7981 */ /* 0x001f62000c1e9b00 */
[----:B------:R0:W-:Y:S01]  /*8240*/  DFMA R144, R118, R144, R78 ;  /* 0x000000907690722b */ /* 0x0001e2000000004e */
[----:B------:R-:W-:-:S02]  /*8250*/  IMAD.MOV.U32 R66, RZ, RZ, 0x3de5db65 ;  /* 0x3de5db65ff427424 */ /* 0x000fc400078e00ff */
[----:B0-----:R-:W-:-:S03]  /*8260*/  IMAD.MOV.U32 R78, RZ, RZ, 0x79785eba ;  /* 0x79785ebaff4e7424 */ /* 0x001fc600078e00ff */
[----:B------:R-:W-:Y:S01]  /*8270*/  FSEL R79, R66, -0.082518599927425384521, !P2 ;  /* 0xbda8ff83424f7808 */ /* 0x000fe20005000000 */
[----:B------:R-:W2:Y:S01]  /*8280*/  DMUL R66, R48, R48 ;  /* 0x0000003030427228 */ /* 0x000ea20000000000 */
[----:B------:R-:W-:Y:S02]  /*8290*/  FSEL R78, -R78, 4.2945490664224492434e-19, !P2 ;  /* 0x20fd81644e4e7808 */ /* 0x000fe40005000100 */
[----:B------:R-:W-:Y:S01]  /*82a0*/  LOP3.LUT R71, R71, 0xfffffff7, RZ, 0xc0, !PT ;  /* 0xfffffff747477812 */ /* 0x000fe200078ec0ff */
[----:B------:R0:W-:Y:S02]  /*82b0*/  DMUL R132, R132, R52 ;  /* 0x0000003484847228 */ /* 0x0001e40000000000 */
[----:B0-----:R-:W-:Y:S02]  /*82c0*/  LOP3.LUT R52, R135, 0x7fffffff, RZ, 0xc0, !PT ;  /* 0x7fffffff87347812 */ /* 0x001fe400078ec0ff */
[----:B------:R-:W-:Y:S02]  /*82d0*/  @P2 LOP3.LUT R71, R71, 0x8, RZ, 0xfc, !PT ;  /* 0x0000000847472812 */ /* 0x000fe400078efcff */
[----:B------:R-:W-:-:S02]  /*82e0*/  ISETP.EQ.AND P1, PT, R52, 0x7ff00000, PT ;  /* 0x7ff000003400780c */ /* 0x000fc40003f22270 */
[----:B------:R-:W-:Y:S01]  /*82f0*/  ISETP.NE.AND P2, PT, R134, RZ, PT ;  /* 0x000000ff8600720c */ /* 0x000fe20003f45270 */
[----:B------:R0:W-:Y:S02]  /*8300*/  DFMA R156, R112, R156, R176 ;  /* 0x0000009c709c722b */ /* 0x0001e400000000b0 */
[----:B0-----:R0:W1:Y:S01]  /*8310*/  F2F.F64.F32 R176, R202 ;  /* 0x000000ca00b07310 */ /* 0x0010620000201800 */
[----:B------:R-:W-:Y:S01]  /*8320*/  BSSY B1, `(.L_x_150) ;  /* 0x0000029000017945 */ /* 0x000fe20003800000 */
        /* <DEDUP_REMOVED lines=8> */
[----:B-----5:R-:W-:-:S04]  /*83b0*/  DFMA R158, R126, R158, R186 ;  /* 0x0000009e7e9e722b */ /* 0x020fc800000000ba */
[----:B--2---:R-:W3:-:S06]  /*83c0*/  DFMA R76, R66, R78, R76 ;  /* 0x0000004e424c722b */ /* 0x004ecc000000004c */
[----:B---3--:R-:W4:-:S06]  /*83d0*/  DFMA R74, R66, R76, R74 ;  /* 0x0000004c424a722b */ /* 0x008f0c000000004a */
[----:B----4-:R-:W2:-:S04]  /*83e0*/  DFMA R72, R66, R74, R72 ;  /* 0x0000004a4248722b */ /* 0x010e880000000048 */
[----:B------:R0:W3:-:S04]  /*83f0*/  DFMA R146, R120, R146, R82 ;  /* 0x000000927892722b */ /* 0x0000c80000000052 */
[----:B------:R0:W4:-:S04]  /*8400*/  DFMA R148, R122, R148, R80 ;  /* 0x000000947a94722b */ /* 0x0001080000000050 */
[----:B--2---:R0:W2:Y:S01]  /*8410*/  DFMA R162, R66, R72, R162 ;  /* 0x0000004842a2722b */ /* 0x0040a200000000a2 */
[----:B------:R-:W-:Y:S05]  /*8420*/  @!P2 BRA P1, `(.L_x_151) ;  /* 0x000001600000a947 */ /* 0x000fea0000800000 */
[C---:B-1-34-:R-:W1:Y:S01]  /*8430*/  DMUL R52, R134.reuse, c[0x2][0x8] ;  /* 0x0080020086347a28 */ /* 0x05ae620000000000 */
[----:B------:R-:W-:Y:S03]  /*8440*/  BSSY B2, `(.L_x_152) ;  /* 0x0000012000027945 */ /* 0x000fe60003800000 */
[----:B------:R-:W-:Y:S02]  /*8450*/  DSETP.GE.AND P1, PT, |R134|, 2.14748364800000000000e+09, PT ;  /* 0x41e000008600742a */ /* 0x000fe40003f26200 */
[----:B01----:R-:W0:Y:S08]  /*8460*/  F2I.F64 R202, R52 ;  /* 0x0000003400ca7311 */ /* 0x003e300000301100 */
        /* <DEDUP_REMOVED lines=10> */
[----:B0-2---:R-:W-:Y:S05]  /*8510*/  CALL.REL.NOINC `($triton_poi_fused_stack_9$__internal_trig_reduction_slowpathd) ;  /* 0x0000426000007944 */ /* 0x005fea0003c00000 */
[----:B------:R-:W-:Y:S05]  /*8520*/  BSYNC B3 ;  /* 0x0000000000037941 */ /* 0x000fea0003800000 */
.L_x_154:
[----:B------:R0:W5:Y:S01]  /*8530*/  LDL R202, [R1] ;  /* 0x0000000001ca7983 */ /* 0x0001620000100800 */
[----:B------:R-:W-:Y:S02]  /*8540*/  IMAD.MOV.U32 R52, RZ, RZ, R74 ;  /* 0x000000ffff347224 */ /* 0x000fe400078e004a */
[----:B------:R-:W-:Y:S02]  /*8550*/  IMAD.MOV.U32 R53, RZ, RZ, R75 ;  /* 0x000000ffff357224 */ /* 0x000fe400078e004b */
.L_x_153:
[----:B------:R-:W-:Y:S05]  /*8560*/  BSYNC B2 ;  /* 0x0000000000027941 */ /* 0x000fea0003800000 */
.L_x_152:
[----:B-1---5:R-:W-:Y:S01]  /*8570*/  IADD3 R202, R202, 0x1, RZ ;  /* 0x00000001caca7810 */ /* 0x022fe20007ffe0ff */
[----:B------:R-:W-:Y:S05]  /*8580*/  BRA `(.L_x_155) ;  /* 0x0000002000007947 */ /* 0x000fea0003800000 */
.L_x_151:
[----:B-1-34-:R1:W3:Y:S01]  /*8590*/  DMUL R52, RZ, R134 ;  /* 0x00000086ff347228 */ /* 0x01a2e20000000000 */
[----:B0-----:R-:W-:-:S05]  /*85a0*/  IMAD.MOV.U32 R202, RZ, RZ, 0x1 ;  /* 0x00000001ffca7424 */ /* 0x001fca00078e00ff */
.L_x_155:
[----:B------:R-:W-:Y:S05]  /*85b0*/  BSYNC B1 ;  /* 0x0000000000017941 */ /* 0x000fea0003800000 */
.L_x_150:
[----:B------:R-:W4:Y:S04]  /*85c0*/  LDL.LU.64 R76, [R1+0x1e0] ;  /* 0x0001e000014c7983 */ /* 0x000f280000300a00 */
[----:B---3--:R-:W3:Y:S04]  /*85d0*/  LDL.LU.64 R74, [R1+0x1d8] ;  /* 0x0001d800014a7983 */ /* 0x008ee80000300a00 */
[----:B--2---:R-:W2:Y:S04]  /*85e0*/  LDL.LU.64 R72, [R1+0x1d0] ;  /* 0x0001d00001487983 */ /* 0x004ea80000300a00 */
[----:B------:R-:W2:Y:S04]  /*85f0*/  LDL.LU.64 R78, [R1+0x1c0] ;  /* 0x0001c000014e7983 */ /* 0x000ea80000300a00 */
[----:B------:R-:W2:Y:S04]  /*8600*/  LDL.LU.64 R136, [R1+0x190] ;  /* 0x0001900001887983 */ /* 0x000ea80000300a00 */
[----:B------:R-:W2:Y:S04]  /*8610*/  LDL.LU.64 R128, [R1+0x1a8] ;  /* 0x0001a80001807983 */ /* 0x000ea80000300a00 */
[----:B------:R-:W2:Y:S04]  /*8620*/  LDL.LU.64 R84, [R1+0x1b0] ;  /* 0x0001b00001547983 */ /* 0x000ea80000300a00 */
[----:B------:R-:W2:Y:S04]  /*8630*/  LDL.LU.64 R82, [R1+0x1b8] ;  /* 0x0001b80001527983 */ /* 0x000ea80000300a00 */
[----:B------:R-:W2:Y:S01]  /*8640*/  LDL.LU.64 R194, [R1+0x1e8] ;  /* 0x0001e80001c27983 */ /* 0x000ea20000300a00 */
[----:B------:R-:W-:-:S03]  /*8650*/  IMAD.MOV.U32 R201, RZ, RZ, 0x8 ;  /* 0x00000008ffc97424 */ /* 0x000fc600078e00ff */
[----:B------:R-:W2:Y:S04]  /*8660*/  LDL.LU.64 R80, [R1+0x168] ;  /* 0x0001680001507983 */ /* 0x000ea80000300a00 */
[----:B------:R-:W2:Y:S04]  /*8670*/  LDL.LU.64 R186, [R1+0x170] ;  /* 0x0001700001ba7983 */ /* 0x000ea80000300a00 */
[----:B-1----:R-:W2:Y:S04]  /*8680*/  LDL.LU.64 R134, [R1+0x1a0] ;  /* 0x0001a00001867983 */ /* 0x002ea80000300a00 */
[----:B------:R-:W2:Y:S04]  /*8690*/  LDL.LU.64 R192, [R1+0x1c8] ;  /* 0x0001c80001c07983 */ /* 0x000ea80000300a00 */
[----:B------:R-:W2:Y:S04]  /*86a0*/  LDL.LU.64 R190, [R1+0x198] ;  /* 0x0001980001be7983 */ /* 0x000ea80000300a00 */
[----:B------:R-:W2:Y:S01]  /*86b0*/  LDL.LU.64 R188, [R1+0x180] ;  /* 0x0001800001bc7983 */ /* 0x000ea20000300a00 */
[----:B----4-:R-:W-:-:S04]  /*86c0*/  DFMA R172, R100, R170, R76 ;  /* 0x000000aa64ac722b */ /* 0x010fc8000000004c */
[----:B---3--:R-:W-:-:S04]  /*86d0*/  DFMA R170, R102, R168, R74 ;  /* 0x000000a866aa722b */ /* 0x008fc8000000004a */
[----:B--2---:R1:W-:Y:S02]  /*86e0*/  DFMA R168, R104, R152, R72 ;  /* 0x0000009868a8722b */ /* 0x0043e40000000048 */
[----:B-1----:R-:W-:-:S05]  /*86f0*/  LOP3.LUT P1, R72, R202, 0x1, RZ, 0xc0, !PT ;  /* 0x00000001ca487812 */ /* 0x002fca000782c0ff */
[----:B------:R-:W-:-:S04]  /*8700*/  IMAD.SHL.U32 R72, R72, 0x8, RZ ;  /* 0x0000000848487824 */ /* 0x000fc800078e00ff */
[----:B------:R-:W-:Y:S01]  /*8710*/  IMAD.WIDE.U32 R200, R72, R201, c[0x4][0x18] ;  /* 0x0100060048c87625 */ /* 0x000fe200078e00c9 */
[----:B------:R1:W-:-:S04]  /*8720*/  DFMA R174, R98, R174, R78 ;  /* 0x000000ae62ae722b */ /* 0x0003c8000000004e */
[----:B-1----:R1:W2:Y:S04]  /*8730*/  LDG.E.64.CONSTANT R78, [R200.64+0x8] ;  /* 0x00000806c84e7981 */ /* 0x0022a8000c1e9b00 */
[----:B------:R1:W3:Y:S04]  /*8740*/  LDG.E.64.CONSTANT R76, [R200.64+0x10] ;  /* 0x00001006c84c7981 */ /* 0x0002e8000c1e9b00 */
[----:B------:R1:W4:Y:S04]  /*8750*/  LDG.E.64.CONSTANT R74, [R200.64+0x18] ;  /* 0x00001806c84a7981 */ /* 0x000328000c1e9b00 */
[----:B------:R1:W4:Y:S01]  /*8760*/  LDG.E.64.CONSTANT R72, [R200.64+0x20] ;  /* 0x00002006c8487981 */ /* 0x000322000c1e9b00 */
[----:B------:R-:W-:-:S04]  /*8770*/  DFMA R142, R88, R184, R136 ;  /* 0x000000b8588e722b */ /* 0x000fc80000000088 */
[----:B------:R0:W-:Y:S02]  /*8780*/  DFMA R136, R92, R180, R128 ;  /* 0x000000b45c88722b */ /* 0x0001e40000000080 */
[----:B0-----:R-:W4:Y:S02]  /*8790*/  LDL.LU.64 R128, [R1+0x140] ;  /* 0x0001400001807983 */ /* 0x001f240000300a00 */
[----:B------:R0:W-:Y:S02]  /*87a0*/  DFMA R138, R94, R138, R84 ;  /* 0x0000008a5e8a722b */ /* 0x0001e40000000054 */
[----:B0-----:R-:W4:Y:S02]  /*87b0*/  LDL.LU.64 R84, [R1+0x128] ;  /* 0x0001280001547983 */ /* 0x001f240000300a00 */
[----:B------:R0:W-:Y:S02]  /*87c0*/  DFMA R140, R96, R178, R82 ;  /* 0x000000b2608c722b */ /* 0x0001e40000000052 */
[----:B0-----:R-:W4:Y:S04]  /*87d0*/  LDL.LU.64 R82, [R1+0xc8] ;  /* 0x0000c80001527983 */ /* 0x001f280000300a00 */
[----:B------:R1:W4:Y:S04]  /*87e0*/  LDG.E.64.CONSTANT R178, [R200.64+0x28] ;  /* 0x00002806c8b27981 */ /* 0x000328000c1e9b00 */
[----:B-1----:R-:W5:Y:S01]  /*87f0*/  LDG.E.64.CONSTANT R200, [R200.64+0x30] ;  /* 0x00003006c8c87981 */ /* 0x002f62000c1e9b00 */
[----:B------:R-:W-:-:S04]  /*8800*/  DFMA R164, R106, R164, R194 ;  /* 0x000000a46aa4722b */ /* 0x000fc800000000c2 */
[----:B------:R0:W-:Y:S02]  /*8810*/  DFMA R194, R116, R160, R80 ;  /* 0x000000a074c2722b */ /* 0x0001e40000000050 */
[----:B0-----:R-:W-:Y:S02]  /*8820*/  IMAD.MOV.U32 R80, RZ, RZ, 0x79785eba ;  /* 0x79785ebaff507424 */ /* 0x001fe400078e00ff */
[----:B------:R-:W-:Y:S01]  /*8830*/  IMAD.MOV.U32 R81, RZ, RZ, 0x3de5db65 ;  /* 0x3de5db65ff517424 */ /* 0x000fe200078e00ff */
[----:B------:R-:W-:Y:S02]  /*8840*/  DFMA R196, R114, R130, R186 ;  /* 0x0000008272c4722b */ /* 0x000fe400000000ba */
[----:B------:R-:W-:Y:S02]  /*8850*/  FSEL R80, -R80, 4.2945490664224492434e-19, !P1 ;  /* 0x20fd816450507808 */ /* 0x000fe40004800100 */
[----:B------:R-:W-:Y:S01]  /*8860*/  FSEL R81, R81, -0.082518599927425384521, !P1 ;  /* 0xbda8ff8351517808 */ /* 0x000fe20004800000 */
[----:B------:R-:W2:Y:S01]  /*8870*/  DMUL R130, R52, R52 ;  /* 0x0000003434827228 */ /* 0x000ea20000000000 */
[----:B------:R-:W-:-:S03]  /*8880*/  LOP3.LUT R71, R71, 0xfffffffb, RZ, 0xc0, !PT ;  /* 0xfffffffb47477812 */ /* 0x000fc600078ec0ff */
[----:B------:R0:W-:Y:S02]  /*8890*/  DMUL R176, R176, R54 ;  /* 0x00000036b0b07228 */ /* 0x0001e40000000000 */
[----:B0-----:R-:W-:Y:S02]  /*88a0*/  LOP3.LUT R54, R133, 0x7fffffff, RZ, 0xc0, !PT ;  /* 0x7fffffff85367812 */ /* 0x001fe400078ec0ff */
[----:B------:R-:W-:Y:S02]  /*88b0*/  @P1 LOP3.LUT R71, R71, 0x4, RZ, 0xfc, !PT ;  /* 0x0000000447471812 */ /* 0x000fe400078efcff */
[----:B------:R-:W-:Y:S02]  /*88c0*/  ISETP.EQ.AND P1, PT, R54, 0x7ff00000, PT ;  /* 0x7ff000003600780c */ /* 0x000fe40003f22270 */
[----:B------:R-:W-:Y:S01]  /*88d0*/  ISETP.NE.AND P2, PT, R132, RZ, PT ;  /* 0x000000ff8400720c */ /* 0x000fe20003f45270 */
[----:B------:R0:W1:Y:S01]  /*88e0*/  F2F.F64.F32 R180, R216 ;  /* 0x000000d800b47310 */ /* 0x0000620000201800 */
[----:B------:R-:W-:Y:S01]  /*88f0*/  DFMA R134, R90, R182, R134 ;  /* 0x000000b65a86722b */ /* 0x000fe20000000086 */
[----:B------:R-:W-:Y:S03]  /*8900*/  BSSY B1, `(.L_x_156) ;  /* 0x0000029000017945 */ /* 0x000fe60003800000 */
[----:B------:R-:W-:Y:S01]  /*8910*/  DFMA R152, R108, R166, R192 ;  /* 0x000000a66c98722b */ /* 0x000fe200000000c0 */
[----:B------:R-:W-:-:S03]  /*8920*/  SEL R212, R214, R212, !P0 ;  /* 0x000000d4d6d47207 */ /* 0x000fc60004000000 */
[----:B------:R-:W-:-:S04]  /*8930*/  DFMA R154, R110, R154, R190 ;  /* 0x0000009a6e9a722b */ /* 0x000fc800000000be */
[----:B------:R-:W-:-:S04]  /*8940*/  DFMA R156, R112, R156, R188 ;  /* 0x0000009c709c722b */ /* 0x000fc800000000bc */
[----:B------:R-:W-:-:S04]  /*8950*/  DFMA R188, R124, R150, R210 ;  /* 0x000000967cbc722b */ /* 0x000fc800000000d2 */
[----:B------:R-:W-:-:S04]  /*8960*/  DFMA R186, R126, R158, R206 ;  /* 0x0000009e7eba722b */ /* 0x000fc800000000ce */
[----:B------:R-:W-:-:S04]  /*8970*/  DFMA R182, R66, R162, R198 ;  /* 0x000000a242b6722b */ /* 0x000fc800000000c6 */
[----:B--2---:R-:W3:-:S06]  /*8980*/  DFMA R78, R130, R80, R78 ;  /* 0x00000050824e722b */ /* 0x004ecc000000004e */
[----:B---3--:R-:W4:-:S06]  /*8990*/  DFMA R76, R130, R78, R76 ;  /* 0x0000004e824c722b */ /* 0x008f0c000000004c */
[----:B----4-:R-:W2:-:S06]  /*89a0*/  DFMA R74, R130, R76, R74 ;  /* 0x0000004c824a722b */ /* 0x010e8c000000004a */
[----:B--2---:R-:W2:-:S04]  /*89b0*/  DFMA R72, R130, R74, R72 ;  /* 0x0000004a8248722b */ /* 0x004e880000000048 */
[----:B------:R0:W3:-:S04]  /*89c0*/  DFMA R192, R118, R144, R128 ;  /* 0x0000009076c0722b */ /* 0x0000c80000000080 */
[----:B------:R0:W4:-:S04]  /*89d0*/  DFMA R166, R120, R146, R84 ;  /* 0x0000009278a6722b */ /* 0x0001080000000054 */
[----:B------:R0:W0:-:S04]  /*89e0*/  DFMA R190, R122, R148, R82 ;  /* 0x000000947abe722b */ /* 0x0000080000000052 */
[----:B--2---:R2:W0:Y:S01]  /*89f0*/  DFMA R178, R130, R72, R178 ;  /* 0x0000004882b2722b */ /* 0x00442200000000b2 */
[----:B------:R-:W-:Y:S05]  /*8a00*/  @!P2 BRA P1, `(.L_x_157) ;  /* 0x000001600000a947 */ /* 0x000fea0000800000 */
[C---:B-1-34-:R-:W1:Y:S01]  /*8a10*/  DMUL R54, R132.reuse, c[0x2][0x8] ;  /* 0x0080020084367a28 */ /* 0x05ae620000000000 */
[----:B------:R-:W-:Y:S03]  /*8a20*/  BSSY B2, `(.L_x_158) ;  /* 0x0000012000027945 */ /* 0x000fe60003800000 */
[----:B------:R-:W-:Y:S02]  /*8a30*/  DSETP.GE.AND P1, PT, |R132|, 2.14748364800000000000e+09, PT ;  /* 0x41e000008400742a */ /* 0x000fe40003f26200 */
[----:B-1----:R-:W1:Y:S08]  /*8a40*/  F2I.F64 R184, R54 ;  /* 0x0000003600b87311 */ /* 0x002e700000301100 */
[----:B-12---:R-:W1:Y:S01]  /*8a50*/  I2F.F64 R72, R184 ;  /* 0x000000b800487312 */ /* 0x006e620000201c00 */
[----:B------:R2:W-:Y:S01]  /*8a60*/  STL [R1], R184 ;  /* 0x000000b801007387 */ /* 0x0005e20000100800 */
[----:B-1----:R-:W1:-:S06]  /*8a70*/  DFMA R54, -R72, c[0x2][0x10], R132 ;  /* 0x0080040048367a2b */ /* 0x002e4c0000000184 */
[----:B-1----:R-:W1:-:S06]  /*8a80*/  DFMA R54, -R72, c[0x2][0x18], R54 ;  /* 0x0080060048367a2b */ /* 0x002e4c0000000136 */
[----:B-1----:R2:W1:Y:S01]  /*8a90*/  DFMA R54, -R72, c[0x2][0x20], R54 ;  /* 0x0080080048367a2b */ /* 0x0024620000000136 */
[----:B------:R-:W-:Y:S05]  /*8aa0*/  @!P1 BRA `(.L_x_159) ;  /* 0x0000009000009947 */ /* 0x000fea0003800000 */
[----:B------:R-:W-:Y:S01]  /*8ab0*/  BSSY B3, `(.L_x_160) ;  /* 0x0000005000037945 */ /* 0x000fe20003800000 */
[----:B------:R-:W-:Y:S01]  /*8ac0*/  IMAD.MOV.U32 R74, RZ, RZ, R132 ;  /* 0x000000ffff4a7224 */ /* 0x000fe200078e0084 */
[----:B--2---:R-:W-:Y:S01]  /*8ad0*/  MOV R72, 0x8b00 ;  /* 0x00008b0000487802 */ /* 0x004fe20000000f00 */
[----:B------:R-:W-:Y:S02]  /*8ae0*/  IMAD.MOV.U32 R73, RZ, RZ, R133 ;  /* 0x000000ffff497224 */ /* 0x000fe400078e0085 */
[----:B01---5:R-:W-:Y:S05]  /*8af0*/  CALL.REL.NOINC `($triton_poi_fused_stack_9$__internal_trig_reduction_slowpathd) ;  /* 0x00003c8000007944 */ /* 0x023fea0003c00000 */
[----:B------:R-:W-:Y:S05]  /*8b00*/  BSYNC B3 ;  /* 0x0000000000037941 */ /* 0x000fea0003800000 */
.L_x_160:
[----:B------:R0:W5:Y:S01]  /*8b10*/  LDL R184, [R1] ;  /* 0x0000000001b87983 */ /* 0x0001620000100800 */
[----:B------:R-:W-:Y:S02]  /*8b20*/  IMAD.MOV.U32 R54, RZ, RZ, R74 ;  /* 0x000000ffff367224 */ /* 0x000fe400078e004a */
[----:B------:R-:W-:Y:S02]  /*8b30*/  IMAD.MOV.U32 R55, RZ, RZ, R75 ;  /* 0x000000ffff377224 */ /* 0x000fe400078e004b */
.L_x_159:
[----:B------:R-:W-:Y:S05]  /*8b40*/  BSYNC B2 ;  /* 0x0000000000027941 */ /* 0x000fea0003800000 */
.L_x_158:
[----:B--2--5:R-:W-:Y:S01]  /*8b50*/  IADD3 R184, R184, 0x1, RZ ;  /* 0x00000001b8b87810 */ /* 0x024fe20007ffe0ff */
[----:B------:R-:W-:Y:S05]  /*8b60*/  BRA `(.L_x_161) ;  /* 0x0000002000007947 */ /* 0x000fea0003800000 */
.L_x_157:
[----:B-1-34-:R1:W3:Y:S01]  /*8b70*/  DMUL R54, RZ, R132 ;  /* 0x00000084ff367228 */ /* 0x01a2e20000000000 */
[----:B------:R-:W-:-:S05]  /*8b80*/  IMAD.MOV.U32 R184, RZ, RZ, 0x1 ;  /* 0x00000001ffb87424 */ /* 0x000fca00078e00ff */
.L_x_161:
[----:B------:R-:W-:Y:S05]  /*8b90*/  BSYNC B1 ;  /* 0x0000000000017941 */ /* 0x000fea0003800000 */
.L_x_156:
[----:B--2---:R-:W-:Y:S01]  /*8ba0*/  LOP3.LUT P1, R72, R184, 0x1, RZ, 0xc0, !PT ;  /* 0x00000001b8487812 */ /* 0x004fe2000782c0ff */
[----:B0-----:R-:W2:Y:S01]  /*8bb0*/  LDL.LU.64 R84, [R1+0x200] ;  /* 0x0002000001547983 */ /* 0x001ea20000300a00 */
[----:B------:R-:W-:-:S03]  /*8bc0*/  IMAD.MOV.U32 R73, RZ, RZ, 0x8 ;  /* 0x00000008ff497424 */ /* 0x000fc600078e00ff */
[----:B------:R-:W-:Y:S01]  /*8bd0*/  IMAD.SHL.U32 R72, R72, 0x8, RZ ;  /* 0x0000000848487824 */ /* 0x000fe200078e00ff */
[----:B------:R-:W4:Y:S03]  /*8be0*/  LDL.LU.64 R158, [R1+0x208] ;  /* 0x00020800019e7983 */ /* 0x000f260000300a00 */
[----:B------:R-:W-:Y:S01]  /*8bf0*/  IMAD.WIDE.U32 R72, R72, R73, c[0x4][0x18] ;  /* 0x0100060048487625 */ /* 0x000fe200078e0049 */
[----:B-1-3--:R-:W3:Y:S04]  /*8c00*/  LDL.LU.64 R132, [R1+0x218] ;  /* 0x0002180001847983 */ /* 0x00aee80000300a00 */
[----:B------:R0:W3:Y:S04]  /*8c10*/  LDG.E.64.CONSTANT R82, [R72.64+0x8] ;  /* 0x0000080648527981 */ /* 0x0000e8000c1e9b00 */
[----:B------:R0:W3:Y:S04]  /*8c20*/  LDG.E.64.CONSTANT R80, [R72.64+0x10] ;  /* 0x0000100648507981 */ /* 0x0000e8000c1e9b00 */
[----:B------:R0:W3:Y:S04]  /*8c30*/  LDG.E.64.CONSTANT R78, [R72.64+0x18] ;  /* 0x00001806484e7981 */ /* 0x0000e8000c1e9b00 */
[----:B------:R0:W3:Y:S04]  /*8c40*/  LDG.E.64.CONSTANT R76, [R72.64+0x20] ;  /* 0x00002006484c7981 */ /* 0x0000e8000c1e9b00 */
[----:B------:R0:W3:Y:S04]  /*8c50*/  LDG.E.64.CONSTANT R74, [R72.64+0x28] ;  /* 0x00002806484a7981 */ /* 0x0000e8000c1e9b00 */
[----:B------:R-:W3:Y:S04]  /*8c60*/  LDL.LU.64 R220, [R1+0x258] ;  /* 0x0002580001dc7983 */ /* 0x000ee80000300a00 */
        /* <DEDUP_REMOVED lines=14> */
[----:B0-----:R-:W3:Y:S01]  /*8d50*/  LDG.E.64.CONSTANT R72, [R72.64+0x30] ;  /* 0x0000300648487981 */ /* 0x001ee2000c1e9b00 */
[----:B------:R-:W-:-:S02]  /*8d60*/  LOP3.LUT R71, R71, 0xfffffffd, RZ, 0xc0, !PT ;  /* 0xfffffffd47477812 */ /* 0x000fc400078ec0ff */
[----:B------:R-:W-:Y:S02]  /*8d70*/  SEL R213, R215, R213, !P0 ;  /* 0x000000d5d7d57207 */ /* 0x000fe40004000000 */
[----:B------:R-:W-:Y:S01]  /*8d80*/  @P1 LOP3.LUT R71, R71, 0x2, RZ, 0xfc, !PT ;  /* 0x0000000247471812 */ /* 0x000fe200078efcff */
[----:B------:R-:W-:Y:S01]  /*8d90*/  DMUL R50, R180, R50 ;  /* 0x00000032b4327228 */ /* 0x000fe20000000000 */
[----:B------:R-:W-:Y:S03]  /*8da0*/  BSSY B1, `(.L_x_162) ;  /* 0x000003d000017945 */ /* 0x000fe60003800000 */
[----:B-----5:R-:W-:-:S04]  /*8db0*/  DFMA R178, R130, R178, R200 ;  /* 0x000000b282b2722b */ /* 0x020fc800000000c8 */
[----:B--2---:R0:W-:Y:S02]  /*8dc0*/  DFMA R156, R112, R156, R84 ;  /* 0x0000009c709c722b */ /* 0x0041e40000000054 */
[----:B0-----:R-:W-:Y:S02]  /*8dd0*/  IMAD.MOV.U32 R84, RZ, RZ, 0x79785eba ;  /* 0x79785ebaff547424 */ /* 0x001fe400078e00ff */
[----:B------:R-:W-:Y:S01]  /*8de0*/  IMAD.MOV.U32 R85, RZ, RZ, 0x3de5db65 ;  /* 0x3de5db65ff557424 */ /* 0x000fe200078e00ff */
[----:B----4-:R-:W-:Y:S02]  /*8df0*/  DFMA R154, R110, R154, R158 ;  /* 0x0000009a6e9a722b */ /* 0x010fe4000000009e */
[----:B------:R-:W-:Y:S02]  /*8e00*/  FSEL R84, -R84, 4.2945490664224492434e-19, !P1 ;  /* 0x20fd816454547808 */ /* 0x000fe40004800100 */
[----:B------:R-:W3:Y:S01]  /*8e10*/  DMUL R158, R54, R54 ;  /* 0x00000036369e7228 */ /* 0x000ee20000000000 */
[----:B------:R-:W-:-:S06]  /*8e20*/  FSEL R85, R85, -0.082518599927425384521, !P1 ;  /* 0xbda8ff8355557808 */ /* 0x000fcc0004800000 */
[----:B---3--:R-:W0:-:S06]  /*8e30*/  DFMA R82, R158, R84, R82 ;  /* 0x000000549e52722b */ /* 0x008e0c0000000052 */
[----:B0-----:R-:W0:-:S06]  /*8e40*/  DFMA R80, R158, R82, R80 ;  /* 0x000000529e50722b */ /* 0x001e0c0000000050 */
[----:B0-----:R-:W0:-:S06]  /*8e50*/  DFMA R78, R158, R80, R78 ;  /* 0x000000509e4e722b */ /* 0x001e0c000000004e */
[----:B0-----:R-:W0:Y:S01]  /*8e60*/  DFMA R76, R158, R78, R76 ;  /* 0x0000004e9e4c722b */ /* 0x001e22000000004c */
[----:B------:R-:W-:-:S05]  /*8e70*/  ISETP.NE.AND P1, PT, R176, RZ, PT ;  /* 0x000000ffb000720c */ /* 0x000fca0003f25270 */
[----:B0-----:R0:W1:Y:S02]  /*8e80*/  DFMA R74, R158, R76, R74 ;  /* 0x0000004c9e4a722b */ /* 0x001064000000004a */
[----:B0-----:R-:W-:Y:S02]  /*8e90*/  LOP3.LUT R76, R177, 0x7fffffff, RZ, 0xc0, !PT ;  /* 0x7fffffffb14c7812 */ /* 0x001fe400078ec0ff */
[----:B------:R-:W0:Y:S02]  /*8ea0*/  DFMA R132, R88, R142, R132 ;  /* 0x0000008e5884722b */ /* 0x000e240000000084 */
[----:B------:R-:W-:Y:S02]  /*8eb0*/  ISETP.EQ.AND P0, PT, R76, 0x7ff00000, PT ;  /* 0x7ff000004c00780c */ /* 0x000fe40003f02270 */
[----:B------:R-:W2:-:S04]  /*8ec0*/  DFMA R142, R98, R174, R220 ;  /* 0x000000ae628e722b */ /* 0x000e8800000000dc */
[----:B------:R3:W4:Y:S02]  /*8ed0*/  DFMA R174, R66, R182, R204 ;  /* 0x000000b642ae722b */ /* 0x00072400000000cc */
[----:B---3--:R3:W0:Y:S02]  /*8ee0*/  F2F.F64.F32 R182, R217 ;  /* 0x000000d900b67310 */ /* 0x0086240000201800 */
[----:B------:R3:W0:-:S04]  /*8ef0*/  DFMA R144, R100, R172, R144 ;  /* 0x000000ac6490722b */ /* 0x0006080000000090 */
        /* <DEDUP_REMOVED lines=15> */
[----:B-1----:R3:W1:Y:S01]  /*8ff0*/  DFMA R180, R158, R74, R72 ;  /* 0x0000004a9eb4722b */ /* 0x0026620000000048 */
[----:B------:R-:W-:Y:S05]  /*9000*/  @!P1 BRA P0, `(.L_x_163) ;  /* 0x0000014000009947 */ /* 0x000fea0000000000 */
[C---:B0-234-:R-:W0:Y:S01]  /*9010*/  DMUL R72, R176.reuse, c[0x2][0x8] ;  /* 0x00800200b0487a28 */ /* 0x05de220000000000 */
        /* <DEDUP_REMOVED lines=10> */
[----:B0-----:R-:W-:Y:S01]  /*90c0*/  IMAD.MOV.U32 R74, RZ, RZ, R176 ;  /* 0x000000ffff4a7224 */ /* 0x001fe200078e00b0 */
[----:B--2---:R-:W-:Y:S01]  /*90d0*/  MOV R72, 0x9100 ;  /* 0x0000910000487802 */ /* 0x004fe20000000f00 */
[----:B------:R-:W-:Y:S02]  /*90e0*/  IMAD.MOV.U32 R73, RZ, RZ, R177 ;  /* 0x000000ffff497224 */ /* 0x000fe400078e00b1 */
[----:B-1----:R-:W-:Y:S05]  /*90f0*/  CALL.REL.NOINC `($triton_poi_fused_stack_9$__internal_trig_reduction_slowpathd) ;  /* 0x0000368000007944 */ /* 0x002fea0003c00000 */
[----:B------:R-:W-:Y:S05]  /*9100*/  BSYNC B3 ;  /* 0x0000000000037941 */ /* 0x000fea0003800000 */
.L_x_166:
[----:B------:R0:W5:Y:S02]  /*9110*/  LDL R72, [R1] ;  /* 0x0000000001487983 */ /* 0x0001640000100800 */
.L_x_165:
[----:B------:R-:W-:Y:S05]  /*9120*/  BSYNC B2 ;  /* 0x0000000000027941 */ /* 0x000fea0003800000 */
.L_x_164:
[----:B-----5:R-:W-:Y:S01]  /*9130*/  IADD3 R176, R72, 0x1, RZ ;  /* 0x0000000148b07810 */ /* 0x020fe20007ffe0ff */
[----:B------:R-:W-:Y:S05]  /*9140*/  BRA `(.L_x_167) ;  /* 0x0000002000007947 */ /* 0x000fea0003800000 */
.L_x_163:
[----:B0-234-:R0:W2:Y:S02]  /*9150*/  DMUL R74, RZ, R176 ;  /* 0x000000b0ff4a7228 */ /* 0x01d0a40000000000 */
[----:B0-----:R-:W-:-:S04]  /*9160*/  IMAD.MOV.U32 R176, RZ, RZ, 0x1 ;  /* 0x00000001ffb07424 */ /* 0x001fc800078e00ff */
.L_x_167:
[----:B--2---:R-:W-:Y:S05]  /*9170*/  BSYNC B1 ;  /* 0x0000000000017941 */ /* 0x004fea0003800000 */
.L_x_162:
[----:B------:R-:W-:Y:S01]  /*9180*/  LOP3.LUT P0, R72, R176, 0x1, RZ, 0xc0, !PT ;  /* 0x00000001b0487812 */ /* 0x000fe2000780c0ff */
[----:B------:R-:W-:-:S04]  /*9190*/  IMAD.MOV.U32 R129, RZ, RZ, 0x8 ;  /* 0x00000008ff817424 */ /* 0x000fc800078e00ff */
[----:B------:R-:W-:-:S04]  /*91a0*/  IMAD.SHL.U32 R72, R72, 0x8, RZ ;  /* 0x0000000848487824 */ /* 0x000fc800078e00ff */
[----:B------:R-:W-:-:S05]  /*91b0*/  IMAD.WIDE.U32 R128, R72, R129, c[0x4][0x18] ;  /* 0x0100060048807625 */ /* 0x000fca00078e0081 */
[----:B------:R2:W3:Y:S04]  /*91c0*/  LDG.E.64.CONSTANT R72, [R128.64+0x8] ;  /* 0x0000080680487981 */ /* 0x0004e8000c1e9b00 */
[----:B------:R2:W4:Y:S04]  /*91d0*/  LDG.E.64.CONSTANT R76, [R128.64+0x10] ;  /* 0x00001006804c7981 */ /* 0x000528000c1e9b00 */
[----:B------:R2:W5:Y:S04]  /*91e0*/  LDG.E.64.CONSTANT R78, [R128.64+0x18] ;  /* 0x00001806804e7981 */ /* 0x000568000c1e9b00 */
[----:B------:R2:W5:Y:S04]  /*91f0*/  LDG.E.64.CONSTANT R80, [R128.64+0x20] ;  /* 0x0000200680507981 */ /* 0x000568000c1e9b00 */
[----:B------:R2:W5:Y:S04]  /*9200*/  LDG.E.64.CONSTANT R82, [R128.64+0x28] ;  /* 0x0000280680527981 */ /* 0x000568000c1e9b00 */
[----:B------:R2:W5:Y:S01]  /*9210*/  LDG.E.64.CONSTANT R84, [R128.64+0x30] ;  /* 0x0000300680547981 */ /* 0x000562000c1e9b00 */
[----:B------:R-:W-:Y:S01]  /*9220*/  DFMA R2, R134, R2, R2 ;  /* 0x000000028602722b */ /* 0x000fe20000000002 */
[----:B------:R-:W-:Y:S01]  /*9230*/  ISETP.NE.AND P2, PT, R50, RZ, PT ;  /* 0x000000ff3200720c */ /* 0x000fe20003f45270 */
[----:B------:R-:W-:Y:S02]  /*9240*/  BSSY B1, `(.L_x_168) ;  /* 0x0000056000017945 */ /* 0x000fe40003800000 */
[----:B------:R-:W-:-:S04]  /*9250*/  DFMA R90, R90, R134, 1 ;  /* 0x3ff000005a5a742b */ /* 0x000fc80000000086 */
[----:B0-----:R-:W3:Y:S01]  /*9260*/  DMUL R134, R74, R74 ;  /* 0x0000004a4a867228 */ /* 0x001ee20000000000 */
[----:B--2---:R-:W-:Y:S02]  /*9270*/  IMAD.MOV.U32 R128, RZ, RZ, 0x79785eba ;  /* 0x79785ebaff807424 */ /* 0x004fe400078e00ff */
[----:B------:R-:W-:Y:S01]  /*9280*/  IMAD.MOV.U32 R129, RZ, RZ, 0x3de5db65 ;  /* 0x3de5db65ff817424 */ /* 0x000fe200078e00ff */
[----:B------:R0:W-:Y:S02]  /*9290*/  DMUL R182, R182, R6 ;  /* 0x00000006b6b67228 */ /* 0x0001e40000000000 */
[----:B------:R-:W-:Y:S02]  /*92a0*/  FSEL R128, -R128, 4.2945490664224492434e-19, !P0 ;  /* 0x20fd816480807808 */ /* 0x000fe40004000100 */
[----:B------:R-:W-:Y:S01]  /*92b0*/  FSEL R129, R129, -0.082518599927425384521, !P0 ;  /* 0xbda8ff8381817808 */ /* 0x000fe20004000000 */
[----:B------:R-:W-:Y:S01]  /*92c0*/  DFMA R4, R136, R4, R4 ;  /* 0x000000048804722b */ /* 0x000fe20000000004 */
[----:B0-----:R-:W-:-:S03]  /*92d0*/  LOP3.LUT R6, R51, 0x7fffffff, RZ, 0xc0, !PT ;  /* 0x7fffffff33067812 */ /* 0x001fc600078ec0ff */
[----:B------:R0:W-:Y:S01]  /*92e0*/  DFMA R92, R92, R136, 1 ;  /* 0x3ff000005c5c742b */ /* 0x0001e20000000088 */
[----:B------:R-:W-:Y:S01]  /*92f0*/  ISETP.EQ.AND P1, PT, R6, 0x7ff00000, PT ;  /* 0x7ff000000600780c */ /* 0x000fe20003f22270 */
[----:B0-----:R0:W2:Y:S02]  /*9300*/  F2F.F64.F32 R136, R212 ;  /* 0x000000d400887310 */ /* 0x0010a40000201800 */
[----:B------:R-:W-:-:S04]  /*9310*/  DFMA R46, R132, R46, R46 ;  /* 0x0000002e842e722b */ /* 0x000fc8000000002e */
[----:B------:R-:W-:-:S04]  /*9320*/  DFMA R88, R88, R132, 1 ;  /* 0x3ff000005858742b */ /* 0x000fc80000000084 */
        /* <DEDUP_REMOVED lines=38> */
[----:B-1----:R-:W-:-:S04]  /*9590*/  DFMA R54, R180, R54, R54 ;  /* 0x00000036b436722b */ /* 0x002fc80000000036 */
[----:B------:R-:W-:-:S04]  /*95a0*/  DFMA R158, R158, R180, 1 ;  /* 0x3ff000009e9e742b */ /* 0x000fc800000000b4 */
[----:B---3--:R-:W4:-:S06]  /*95b0*/  DFMA R72, R134, R128, R72 ;  /* 0x000000808648722b */ /* 0x008f0c0000000048 */
[----:B----4-:R-:W5:-:S06]  /*95c0*/  DFMA R72, R134, R72, R76 ;  /* 0x000000488648722b */ /* 0x010f4c000000004c */
[----:B-----5:R-:W1:-:S06]  /*95d0*/  DFMA R72, R134, R72, R78 ;  /* 0x000000488648722b */ /* 0x020e4c000000004e */
[----:B-1----:R-:W1:-:S06]  /*95e0*/  DFMA R72, R134, R72, R80 ;  /* 0x000000488648722b */ /* 0x002e4c0000000050 */
[----:B-1----:R-:W1:-:S06]  /*95f0*/  DFMA R72, R134, R72, R82 ;  /* 0x000000488648722b */ /* 0x002e4c0000000052 */
[----:B-1----:R-:W1:-:S06]  /*9600*/  DFMA R72, R134, R72, R84 ;  /* 0x000000488648722b */ /* 0x002e4c0000000054 */
[----:B-1----:R0:W1:-:S04]  /*9610*/  DFMA R132, R72, R74, R74 ;  /* 0x0000004a4884722b */ /* 0x002048000000004a */
[----:B------:R0:W3:Y:S01]  /*9620*/  DFMA R134, R134, R72, 1 ;  /* 0x3ff000008686742b */ /* 0x0000e20000000048 */
[----:B------:R-:W-:Y:S05]  /*9630*/  @!P2 BRA P1, `(.L_x_169) ;  /* 0x000001400000a947 */ /* 0x000fea0000800000 */
[C---:B-12---:R-:W1:Y:S01]  /*9640*/  DMUL R6, R50.reuse, c[0x2][0x8] ;  /* 0x0080020032067a28 */ /* 0x046e620000000000 */
        /* <DEDUP_REMOVED lines=10> */
[----:B0-----:R-:W-:Y:S01]  /*96f0*/  IMAD.MOV.U32 R74, RZ, RZ, R50 ;  /* 0x000000ffff4a7224 */ /* 0x001fe200078e0032 */
[----:B-1----:R-:W-:Y:S01]  /*9700*/  MOV R72, 0x9730 ;  /* 0x0000973000487802 */ /* 0x002fe20000000f00 */
[----:B------:R-:W-:Y:S02]  /*9710*/  IMAD.MOV.U32 R73, RZ, RZ, R51 ;  /* 0x000000ffff497224 */ /* 0x000fe400078e0033 */
[----:B---3--:R-:W-:Y:S05]  /*9720*/  CALL.REL.NOINC `($triton_poi_fused_stack_9$__internal_trig_reduction_slowpathd) ;  /* 0x0000305000007944 */ /* 0x008fea0003c00000 */
[----:B------:R-:W-:Y:S05]  /*9730*/  BSYNC B3 ;  /* 0x0000000000037941 */ /* 0x000fea0003800000 */
.L_x_172:
[----:B------:R0:W5:Y:S02]  /*9740*/  LDL R6, [R1] ;  /* 0x0000000001067983 */ /* 0x0001640000100800 */
.L_x_171:
[----:B------:R-:W-:Y:S05]  /*9750*/  BSYNC B2 ;  /* 0x0000000000027941 */ /* 0x000fea0003800000 */
.L_x_170:
[----:B-1---5:R-:W-:Y:S01]  /*9760*/  IADD3 R6, R6, 0x1, RZ ;  /* 0x0000000106067810 */ /* 0x022fe20007ffe0ff */
[----:B------:R-:W-:Y:S05]  /*9770*/  BRA `(.L_x_173) ;  /* 0x0000002000007947 */ /* 0x000fea0003800000 */
.L_x_169:
[----:B012---:R0:W1:Y:S01]  /*9780*/  DMUL R74, RZ, R50 ;  /* 0x00000032ff4a7228 */ /* 0x0070620000000000 */
[----:B------:R-:W-:-:S05]  /*9790*/  IMAD.MOV.U32 R6, RZ, RZ, 0x1 ;  /* 0x00000001ff067424 */ /* 0x000fca00078e00ff */
.L_x_173:
[----:B------:R-:W-:Y:S05]  /*97a0*/  BSYNC B1 ;  /* 0x0000000000017941 */ /* 0x000fea0003800000 */
.L_x_168:
[----:B0-----:R-:W-:Y:S02]  /*97b0*/  P2R R51, PR, RZ, 0x1 ;  /* 0x00000001ff337803 */ /* 0x001fe40000000000 */
[C---:B------:R-:W-:Y:S02]  /*97c0*/  LOP3.LUT P0, RZ, R71.reuse, 0x100000, RZ, 0xc0, !PT ;  /* 0x0010000047ff7812 */ /* 0x040fe4000780c0ff */
[----:B------:R-:W-:-:S02]  /*97d0*/  LOP3.LUT P2, RZ, R71, 0x800000, RZ, 0xc0, !PT ;  /* 0x0080000047ff7812 */ /* 0x000fc4000784c0ff */
[----:B------:R-:W-:Y:S02]  /*97e0*/  FSEL R8, R8, R94, !P0 ;  /* 0x0000005e08087208 */ /* 0x000fe40004000000 */
[----:B------:R-:W-:Y:S02]  /*97f0*/  FSEL R9, R9, R95, !P0 ;  /* 0x0000005f09097208 */ /* 0x000fe40004000000 */
[C---:B------:R-:W-:Y:S02]  /*9800*/  LOP3.LUT P0, RZ, R71.reuse, 0x2000, RZ, 0xc0, !PT ;  /* 0x0000200047ff7812 */ /* 0x040fe4000780c0ff */
[----:B------:R-:W-:Y:S02]  /*9810*/  LOP3.LUT P1, RZ, R71, 0x200000, RZ, 0xc0, !PT ;  /* 0x0020000047ff7812 */ /* 0x000fe4000782c0ff */
[----:B------:R-:W-:Y:S02]  /*9820*/  FSEL R26, R26, R108, !P0 ;  /* 0x0000006c1a1a7208 */ /* 0x000fe40004000000 */
[----:B------:R-:W-:-:S02]  /*9830*/  FSEL R27, R27, R109, !P0 ;  /* 0x0000006d1b1b7208 */ /* 0x000fc40004000000 */
[C---:B------:R-:W-:Y:S02]  /*9840*/  LOP3.LUT P0, RZ, R71.reuse, 0x80, RZ, 0xc0, !PT ;  /* 0x0000008047ff7812 */ /* 0x040fe4000780c0ff */
[----:B------:R-:W-:Y:S02]  /*9850*/  FSEL R46, R46, R88, !P2 ;  /* 0x000000582e2e7208 */ /* 0x000fe40005000000 */
[----:B------:R-:W-:Y:S02]  /*9860*/  P2R R50, PR, RZ, 0x1 ;  /* 0x00000001ff327803 */ /* 0x000fe40000000000 */
[----:B------:R-:W-:Y:S02]  /*9870*/  LOP3.LUT P0, RZ, R71, 0x100, RZ, 0xc0, !PT ;  /* 0x0000010047ff7812 */ /* 0x000fe4000780c0ff */
[----:B------:R-:W-:Y:S02]  /*9880*/  FSEL R47, R47, R89, !P2 ;  /* 0x000000592f2f7208 */ /* 0x000fe40005000000 */
[----:B------:R-:W-:-:S02]  /*9890*/  P2R R7, PR, RZ, 0x1 ;  /* 0x00000001ff077803 */ /* 0x000fc40000000000 */
[C---:B------:R-:W-:Y:S02]  /*98a0*/  LOP3.LUT P0, RZ, R71.reuse, 0x200, RZ, 0xc0, !PT ;  /* 0x0000020047ff7812 */ /* 0x040fe4000780c0ff */
[----:B------:R-:W-:Y:S02]  /*98b0*/  LOP3.LUT P6, RZ, R71, 0x20000, RZ, 0xc0, !PT ;  /* 0x0002000047ff7812 */ /* 0x000fe400078cc0ff */
[----:B------:R-:W-:Y:S02]  /*98c0*/  FSEL R34, R34, R116, !P0 ;  /* 0x0000007422227208 */ /* 0x000fe40004000000 */
[----:B------:R-:W-:Y:S02]  /*98d0*/  FSEL R35, R35, R117, !P0 ;  /* 0x0000007523237208 */ /* 0x000fe40004000000 */
[----:B------:R-:W-:Y:S02]  /*98e0*/  ISETP.NE.AND P0, PT, R7, RZ, PT ;  /* 0x000000ff0700720c */ /* 0x000fe40003f05270 */
[----:B------:R-:W-:-:S02]  /*98f0*/  LOP3.LUT P2, RZ, R71, 0x10000, RZ, 0xc0, !PT ;  /* 0x0001000047ff7812 */ /* 0x000fc4000784c0ff */
[----:B------:R-:W-:Y:S02]  /*9900*/  FSEL R4, R4, R92, !P1 ;  /* 0x0000005c04047208 */ /* 0x000fe40004800000 */
[----:B------:R-:W-:Y:S02]  /*9910*/  FSEL R5, R5, R93, !P1 ;  /* 0x0000005d05057208 */ /* 0x000fe40004800000 */
[----:B------:R-:W-:Y:S02]  /*9920*/  FSEL R36, R36, R118, !P0 ;  /* 0x0000007624247208 */ /* 0x000fe40004000000 */
[----:B------:R-:W-:Y:S02]  /*9930*/  FSEL R37, R37, R119, !P0 ;  /* 0x0000007725257208 */ /* 0x000fe40004000000 */
[----:B------:R-:W-:Y:S02]  /*9940*/  LOP3.LUT P1, RZ, R71, 0x4000, RZ, 0xc0, !PT ;  /* 0x0000400047ff7812 */ /* 0x000fe4000782c0ff */
[----:B------:R-:W-:-:S02]  /*9950*/  ISETP.NE.AND P0, PT, R50, RZ, PT ;  /* 0x000000ff3200720c */ /* 0x000fc40003f05270 */
[----:B------:R-:W-:Y:S02]  /*9960*/  FSEL R18, R18, R100, !P6 ;  /* 0x0000006412127208 */ /* 0x000fe40007000000 */
[----:B------:R-:W-:Y:S02]  /*9970*/  FSEL R19, R19, R101, !P6 ;  /* 0x0000006513137208 */ /* 0x000fe40007000000 */
[----:B------:R-:W-:Y:S02]  /*9980*/  FSEL R20, R20, R102, !P2 ;  /* 0x0000006614147208 */ /* 0x000fe40005000000 */
[----:B------:R-:W-:Y:S02]  /*9990*/  FSEL R21, R21, R103, !P2 ;  /* 0x0000006715157208 */ /* 0x000fe40005000000 */
[----:B------:R-:W-:Y:S02]  /*99a0*/  LOP3.LUT P2, RZ, R71, 0x800, RZ, 0xc0, !PT ;  /* 0x0000080047ff7812 */ /* 0x000fe4000784c0ff */
[----:B------:R-:W-:-:S02]  /*99b0*/  FSEL R24, R24, R106, !P1 ;  /* 0x0000006a18187208 */ /* 0x000fc40004800000 */
[----:B------:R-:W-:Y:S02]  /*99c0*/  FSEL R25, R25, R107, !P1 ;  /* 0x0000006b19197208 */ /* 0x000fe40004800000 */
[----:B------:R-:W-:Y:S02]  /*99d0*/  LOP3.LUT P6, RZ, R71, 0x8, RZ, 0xc0, !PT ;  /* 0x0000000847ff7812 */ /* 0x000fe400078cc0ff */
[----:B------:R-:W-:Y:S02]  /*99e0*/  FSEL R38, R38, R120, !P0 ;  /* 0x0000007826267208 */ /* 0x000fe40004000000 */
[----:B------:R-:W-:Y:S02]  /*99f0*/  FSEL R39, R39, R121, !P0 ;  /* 0x0000007927277208 */ /* 0x000fe40004000000 */
[----:B------:R-:W-:Y:S02]  /*9a00*/  LOP3.LUT P1, RZ, R71, 0x400, RZ, 0xc0, !PT ;  /* 0x0000040047ff7812 */ /* 0x000fe4000782c0ff */
[----:B------:R-:W-:-:S02]  /*9a10*/  ISETP.NE.AND P0, PT, R51, RZ, PT ;  /* 0x000000ff3300720c */ /* 0x000fc40003f05270 */
[----:B------:R-:W-:Y:S02]  /*9a20*/  P2R R76, PR, RZ, 0x8 ;  /* 0x00000008ff4c7803 */ /* 0x000fe40000000000 */
[----:B------:R-:W-:Y:S02]  /*9a30*/  LOP3.LUT P3, RZ, R71, 0x80000, RZ, 0xc0, !PT ;  /* 0x0008000047ff7812 */ /* 0x000fe4000786c0ff */
[----:B------:R-:W-:Y:S02]  /*9a40*/  FSEL R30, R30, R112, !P2 ;  /* 0x000000701e1e7208 */ /* 0x000fe40005000000 */
[----:B------:R-:W-:Y:S02]  /*9a50*/  FSEL R31, R31, R113, !P2 ;  /* 0x000000711f1f7208 */ /* 0x000fe40005000000 */
[----:B------:R-:W-:Y:S02]  /*9a60*/  FSEL R48, R48, R66, !P6 ;  /* 0x0000004230307208 */ /* 0x000fe40007000000 */
[----:B------:R-:W-:-:S02]  /*9a70*/  FSEL R49, R49, R67, !P6 ;  /* 0x0000004331317208 */ /* 0x000fc40007000000 */
[----:B------:R-:W-:Y:S02]  /*9a80*/  FSEL R32, R32, R114, !P1 ;  /* 0x0000007220207208 */ /* 0x000fe40004800000 */
[----:B------:R-:W-:Y:S02]  /*9a90*/  FSEL R33, R33, R115, !P1 ;  /* 0x0000007321217208 */ /* 0x000fe40004800000 */
[----:B------:R-:W-:Y:S02]  /*9aa0*/  LOP3.LUT P2, RZ, R71, 0x4, RZ, 0xc0, !PT ;  /* 0x0000000447ff7812 */ /* 0x000fe4000784c0ff */
[----:B---3--:R-:W-:Y:S02]  /*9ab0*/  FSEL R66, R132, R134, !P0 ;  /* 0x0000008684427208 */ /* 0x008fe40004000000 */
[----:B------:R-:W-:Y:S02]  /*9ac0*/  FSEL R67, R133, R135, !P0 ;  /* 0x0000008785437208 */ /* 0x000fe40004000000 */
[----:B------:R-:W-:-:S02]  /*9ad0*/  LOP3.LUT P1, RZ, R71, 0x2, RZ, 0xc0, !PT ;  /* 0x0000000247ff7812 */ /* 0x000fc4000782c0ff */
[----:B------:R-:W-:Y:S02]  /*9ae0*/  LOP3.LUT P0, R7, R6, 0x1, RZ, 0xc0, !PT ;  /* 0x0000000106077812 */ /* 0x000fe4000780c0ff */
[----:B------:R-:W-:Y:S02]  /*9af0*/  FSEL R12, R12, R96, !P3 ;  /* 0x000000600c0c7208 */ /* 0x000fe40005800000 */
[----:B------:R-:W-:Y:S01]  /*9b00*/  FSEL R13, R13, R97, !P3 ;  /* 0x000000610d0d7208 */ /* 0x000fe20005800000 */
[----:B------:R-:W-:Y:S01]  /*9b10*/  IMAD.SHL.U32 R7, R7, 0x8, RZ ;  /* 0x0000000807077824 */ /* 0x000fe200078e00ff */
[----:B------:R-:W-:Y:S02]  /*9b20*/  LOP3.LUT P3, RZ, R71, 0x1000, RZ, 0xc0, !PT ;  /* 0x0000100047ff7812 */ /* 0x000fe4000786c0ff */
[----:B------:R-:W-:Y:S02]  /*9b30*/  FSEL R50, R52, R130, !P2 ;  /* 0x0000008234327208 */ /* 0x000fe40005000000 */
[----:B------:R-:W-:Y:S01]  /*9b40*/  FSEL R52, R54, R158, !P1 ;  /* 0x0000009e36347208 */ /* 0x000fe20004800000 */
[----:B------:R-:W-:Y:S01]  /*9b50*/  IMAD.MOV.U32 R54, RZ, RZ, 0x8 ;  /* 0x00000008ff367424 */ /* 0x000fe200078e00ff */
[----:B------:R-:W-:-:S02]  /*9b60*/  FSEL R28, R28, R110, !P3 ;  /* 0x0000006e1c1c7208 */ /* 0x000fc40005800000 */
[----:B------:R-:W-:Y:S02]  /*9b70*/  FSEL R29, R29, R111, !P3 ;  /* 0x0000006f1d1d7208 */ /* 0x000fe40005800000 */
[----:B------:R-:W-:Y:S02]  /*9b80*/  FSEL R51, R53, R131, !P2 ;  /* 0x0000008335337208 */ /* 0x000fe40005000000 */
[----:B------:R-:W-:Y:S02]  /*9b90*/  LOP3.LUT P3, RZ, R71, 0x10, RZ, 0xc0, !PT ;  /* 0x0000001047ff7812 */ /* 0x000fe4000786c0ff */
[----:B------:R-:W-:Y:S01]  /*9ba0*/  FSEL R53, R55, R159, !P1 ;  /* 0x0000009f37357208 */ /* 0x000fe20004800000 */
[----:B------:R-:W-:Y:S01]  /*9bb0*/  IMAD.WIDE.U32 R54, R7, R54, c[0x4][0x18] ;  /* 0x0100060007367625 */ /* 0x000fe200078e0036 */
[----:B------:R-:W-:Y:S02]  /*9bc0*/  FSEL R44, R44, R126, !P3 ;  /* 0x0000007e2c2c7208 */ /* 0x000fe40005800000 */
[----:B------:R-:W-:-:S02]  /*9bd0*/  FSEL R45, R45, R127, !P3 ;  /* 0x0000007f2d2d7208 */ /* 0x000fc40005800000 */
[----:B------:R-:W-:Y:S01]  /*9be0*/  ISETP.NE.AND P3, PT, R76, RZ, PT ;  /* 0x000000ff4c00720c */ /* 0x000fe20003f65270 */
[----:B------:R-:W2:Y:S01]  /*9bf0*/  LDG.E.64.CONSTANT R78, [R54.64+0x10] ;  /* 0x00001006364e7981 */ /* 0x000ea2000c1e9b00 */
[----:B------:R-:W-:Y:S02]  /*9c00*/  P2R R73, PR, RZ, 0x10 ;  /* 0x00000010ff497803 */ /* 0x000fe40000000000 */
[----:B------:R-:W-:Y:S01]  /*9c10*/  LOP3.LUT P4, RZ, R71, 0x400000, RZ, 0xc0, !PT ;  /* 0x0040000047ff7812 */ /* 0x000fe2000788c0ff */
[----:B------:R-:W3:Y:S01]  /*9c20*/  LDG.E.64.CONSTANT R76, [R54.64+0x8] ;  /* 0x00000806364c7981 */ /* 0x000ee2000c1e9b00 */
[----:B------:R-:W-:Y:S02]  /*9c30*/  P2R R72, PR, RZ, 0x20 ;  /* 0x00000020ff487803 */ /* 0x000fe40000000000 */
[----:B------:R-:W-:Y:S01]  /*9c40*/  FSEL R2, R2, R90, !P4 ;  /* 0x0000005a02027208 */ /* 0x000fe20006000000 */
[----:B------:R-:W4:Y:S01]  /*9c50*/  LDG.E.64.CONSTANT R80, [R54.64+0x18] ;  /* 0x0000180636507981 */ /* 0x000f22000c1e9b00 */
[----:B------:R-:W-:-:S02]  /*9c60*/  FSEL R3, R3, R91, !P4 ;  /* 0x0000005b03037208 */ /* 0x000fc40006000000 */
[C---:B------:R-:W-:Y:S01]  /*9c70*/  LOP3.LUT P5, RZ, R71.reuse, 0x40000, RZ, 0xc0, !PT ;  /* 0x0004000047ff7812 */ /* 0x040fe200078ac0ff */
[----:B------:R-:W5:Y:S01]  /*9c80*/  LDG.E.64.CONSTANT R82, [R54.64+0x20] ;  /* 0x0000200636527981 */ /* 0x000f62000c1e9b00 */
[----:B------:R-:W-:Y:S02]  /*9c90*/  LOP3.LUT P4, RZ, R71, 0x8000, RZ, 0xc0, !PT ;  /* 0x0000800047ff7812 */ /* 0x000fe4000788c0ff */
[----:B------:R-:W-:Y:S01]  /*9ca0*/  FSEL R16, R16, R98, !P5 ;  /* 0x0000006210107208 */ /* 0x000fe20006800000 */
[----:B------:R-:W4:Y:S01]  /*9cb0*/  LDG.E.64.CONSTANT R84, [R54.64+0x28] ;  /* 0x0000280636547981 */ /* 0x000f22000c1e9b00 */
[----:B------:R-:W-:Y:S02]  /*9cc0*/  FSEL R17, R17, R99, !P5 ;  /* 0x0000006311117208 */ /* 0x000fe40006800000 */
[----:B------:R-:W-:Y:S01]  /*9cd0*/  FSEL R22, R22, R104, !P4 ;  /* 0x0000006816167208 */ /* 0x000fe20006000000 */
[----:B------:R-:W5:Y:S01]  /*9ce0*/  LDG.E.64.CONSTANT R88, [R54.64+0x30] ;  /* 0x0000300636587981 */ /* 0x000f62000c1e9b00 */
[----:B------:R-:W-:Y:S01]  /*9cf0*/  FSEL R23, R23, R105, !P4 ;  /* 0x0000006917177208 */ /* 0x000fe20006000000 */
[----:B------:R-:W-:Y:S01]  /*9d00*/  IMAD.MOV.U32 R90, RZ, RZ, 0x79785eba ;  /* 0x79785ebaff5a7424 */ /* 0x000fe200078e00ff */
[C---:B------:R-:W-:Y:S01]  /*9d10*/  LOP3.LUT P5, RZ, R71.reuse, 0x40, RZ, 0xc0, !PT ;  /* 0x0000004047ff7812 */ /* 0x040fe200078ac0ff */
[----:B------:R-:W-:Y:S01]  /*9d20*/  IMAD.MOV.U32 R7, RZ, RZ, 0x3de5db65 ;  /* 0x3de5db65ff077424 */ /* 0x000fe200078e00ff */
[----:B------:R-:W-:-:S02]  /*9d30*/  LOP3.LUT P4, RZ, R71, 0x20, RZ, 0xc0, !PT ;  /* 0x0000002047ff7812 */ /* 0x000fc4000788c0ff */
[----:B------:R-:W-:Y:S02]  /*9d40*/  FSEL R40, R40, R122, !P5 ;  /* 0x0000007a28287208 */ /* 0x000fe40006800000 */
[----:B------:R-:W-:Y:S02]  /*9d50*/  FSEL R41, R41, R123, !P5 ;  /* 0x0000007b29297208 */ /* 0x000fe40006800000 */
[----:B------:R-:W-:Y:S02]  /*9d60*/  FSEL R42, R42, R124, !P4 ;  /* 0x0000007c2a2a7208 */ /* 0x000fe40006000000 */
[----:B------:R-:W-:Y:S02]  /*9d70*/  FSEL R43, R43, R125, !P4 ;  /* 0x0000007d2b2b7208 */ /* 0x000fe40006000000 */
[----:B------:R-:W-:Y:S02]  /*9d80*/  ISETP.NE.AND P5, PT, R72, RZ, PT ;  /* 0x000000ff4800720c */ /* 0x000fe40003fa5270 */
[----:B------:R-:W-:Y:S01]  /*9d90*/  ISETP.NE.AND P4, PT, R73, RZ, PT ;  /* 0x000000ff4900720c */ /* 0x000fe20003f85270 */
[----:B-1----:R-:W3:Y:S01]  /*9da0*/  DMUL R72, R74, R74 ;  /* 0x0000004a4a487228 */ /* 0x002ee20000000000 */
[----:B------:R-:W-:-:S02]  /*9db0*/  FSEL R90, -R90, 4.2945490664224492434e-19, !P0 ;  /* 0x20fd81645a5a7808 */ /* 0x000fc40004000100 */
[----:B------:R-:W-:Y:S02]  /*9dc0*/  FSEL R91, R7, -0.082518599927425384521, !P0 ;  /* 0xbda8ff83075b7808 */ /* 0x000fe40004000000 */
[----:B------:R-:W-:Y:S02]  /*9dd0*/  LOP3.LUT R7, R183, 0x7fffffff, RZ, 0xc0, !PT ;  /* 0x7fffffffb7077812 */ /* 0x000fe400078ec0ff */
[----:B------:R-:W-:Y:S01]  /*9de0*/  ISETP.NE.AND P1, PT, R182, RZ, PT ;  /* 0x000000ffb600720c */ /* 0x000fe20003f25270 */
[----:B------:R0:W1:Y:S01]  /*9df0*/  F2F.F64.F32 R142, R213 ;  /* 0x000000d5008e7310 */ /* 0x0000620000201800 */
[----:B------:R-:W-:Y:S01]  /*9e00*/  BSSY B1, `(.L_x_174) ;  /* 0x0000024000017945 */ /* 0x000fe20003800000 */
[----:B------:R-:W-:-:S04]  /*9e10*/  DMUL R136, R136, R10 ;  /* 0x0000000a88887228 */ /* 0x000fc80000000000 */
[----:B---3--:R-:W2:-:S06]  /*9e20*/  DFMA R76, R72, R90, R76 ;  /* 0x0000005a484c722b */ /* 0x008e8c000000004c */
[----:B--2---:R-:W4:-:S06]  /*9e30*/  DFMA R76, R72, R76, R78 ;  /* 0x0000004c484c722b */ /* 0x004f0c000000004e */
[----:B----4-:R-:W5:-:S06]  /*9e40*/  DFMA R76, R72, R76, R80 ;  /* 0x0000004c484c722b */ /* 0x010f4c0000000050 */
[----:B-----5:R-:W2:-:S06]  /*9e50*/  DFMA R76, R72, R76, R82 ;  /* 0x0000004c484c722b */ /* 0x020e8c0000000052 */
[----:B--2---:R-:W2:-:S06]  /*9e60*/  DFMA R76, R72, R76, R84 ;  /* 0x0000004c484c722b */ /* 0x004e8c0000000054 */
[----:B--2---:R-:W2:-:S06]  /*9e70*/  DFMA R76, R72, R76, R88 ;  /* 0x0000004c484c722b */ /* 0x004e8c0000000058 */
[----:B--2---:R-:W-:-:S04]  /*9e80*/  DFMA R74, R76, R74, R74 ;  /* 0x0000004a4c4a722b */ /* 0x004fc8000000004a */
[----:B------:R-:W2:-:S10]  /*9e90*/  DFMA R72, R72, R76, 1 ;  /* 0x3ff000004848742b */ /* 0x000e94000000004c */
[----:B--2---:R-:W-:Y:S02]  /*9ea0*/  FSEL R54, R74, R72, !P0 ;  /* 0x000000484a367208 */ /* 0x004fe40004000000 */
[----:B------:R-:W-:Y:S02]  /*9eb0*/  FSEL R55, R75, R73, !P0 ;  /* 0x000000494b377208 */ /* 0x000fe40004000000 */
[----:B------:R-:W-:-:S13]  /*9ec0*/  ISETP.EQ.AND P0, PT, R7, 0x7ff00000, PT ;  /* 0x7ff000000700780c */ /* 0x000fda0003f02270 */
        /* <DEDUP_REMOVED lines=15> */
[----:B------:R-:W-:Y:S05]  /*9fc0*/  CALL.REL.NOINC `($triton_poi_fused_stack_9$__internal_trig_reduction_slowpathd) ;  /* 0x000027b000007944 */ /* 0x000fea0003c00000 */
[----:B------:R-:W-:Y:S05]  /*9fd0*/  BSYNC B3 ;  /* 0x0000000000037941 */ /* 0x000fea0003800000 */
.L_x_178:
[----:B------:R0:W5:Y:S02]  /*9fe0*/  LDL R10, [R1] ;  /* 0x00000000010a7983 */ /* 0x0001640000100800 */
.L_x_177:
[----:B------:R-:W-:Y:S05]  /*9ff0*/  BSYNC B2 ;  /* 0x0000000000027941 */ /* 0x000fea0003800000 */
.L_x_176:
[----:B-----5:R-:W-:Y:S01]  /*a000*/  IADD3 R7, R10, 0x1, RZ ;  /* 0x000000010a077810 */ /* 0x020fe20007ffe0ff */
[----:B------:R-:W-:Y:S05]  /*a010*/  BRA `(.L_x_179) ;  /* 0x0000002000007947 */ /* 0x000fea0003800000 */
.L_x_175:
[----:B01----:R0:W1:Y:S01]  /*a020*/  DMUL R74, RZ, R182 ;  /* 0x000000b6ff4a7228 */ /* 0x0030620000000000 */
[----:B------:R-:W-:-:S05]  /*a030*/  IMAD.MOV.U32 R7, RZ, RZ, 0x1 ;  /* 0x00000001ff077424 */ /* 0x000fca00078e00ff */
.L_x_179:
[----:B------:R-:W-:Y:S05]  /*a040*/  BSYNC B1 ;  /* 0x0000000000017941 */ /* 0x000fea0003800000 */
.L_x_174:
[----:B-1----:R-:W-:Y:S01]  /*a050*/  LOP3.LUT P0, R10, R7, 0x1, RZ, 0xc0, !PT ;  /* 0x00000001070a7812 */ /* 0x002fe2000780c0ff */
[----:B------:R-:W-:Y:S01]  /*a060*/  IMAD.MOV.U32 R11, RZ, RZ, 0x8 ;  /* 0x00000008ff0b7424 */ /* 0x000fe200078e00ff */
[----:B------:R-:W2:Y:S03]  /*a070*/  LDL.LU R147, [R1+0x27c] ;  /* 0x00027c0001937983 */ /* 0x000ea60000300800 */
[----:B------:R-:W-:Y:S01]  /*a080*/  IMAD.SHL.U32 R10, R10, 0x8, RZ ;  /* 0x000000080a0a7824 */ /* 0x000fe200078e00ff */
[----:B------:R-:W3:Y:S03]  /*a090*/  LDL.LU R146, [R1+0x278] ;  /* 0x0002780001927983 */ /* 0x000ee60000300800 */
[----:B------:R-:W-:Y:S01]  /*a0a0*/  IMAD.WIDE.U32 R10, R10, R11, c[0x4][0x18] ;  /* 0x010006000a0a7625 */ /* 0x000fe200078e000b */
[----:B------:R-:W4:Y:S04]  /*a0b0*/  LDL.LU R145, [R1+0x274] ;  /* 0x0002740001917983 */ /* 0x000f280000300800 */
[----:B------:R-:W5:Y:S04]  /*a0c0*/  LDG.E.64.CONSTANT R76, [R10.64+0x8] ;  /* 0x000008060a4c7981 */ /* 0x000f68000c1e9b00 */
[----:B------:R-:W2:Y:S04]  /*a0d0*/  LDG.E.64.CONSTANT R78, [R10.64+0x10] ;  /* 0x000010060a4e7981 */ /* 0x000ea8000c1e9b00 */
[----:B------:R-:W3:Y:S04]  /*a0e0*/  LDG.E.64.CONSTANT R80, [R10.64+0x18] ;  /* 0x000018060a507981 */ /* 0x000ee8000c1e9b00 */
[----:B------:R-:W3:Y:S04]  /*a0f0*/  LDG.E.64.CONSTANT R82, [R10.64+0x20] ;  /* 0x000020060a527981 */ /* 0x000ee8000c1e9b00 */
[----:B------:R-:W4:Y:S04]  /*a100*/  LDG.E.64.CONSTANT R84, [R10.64+0x28] ;  /* 0x000028060a547981 */ /* 0x000f28000c1e9b00 */
[----:B------:R-:W4:Y:S04]  /*a110*/  LDG.E.64.CONSTANT R88, [R10.64+0x30] ;  /* 0x000030060a587981 */ /* 0x000f28000c1e9b00 */
[----:B------:R-:W4:Y:S04]  /*a120*/  LDL.LU R144, [R1+0x270] ;  /* 0x0002700001907983 */ /* 0x000f280000300800 */
[----:B------:R-:W4:Y:S04]  /*a130*/  LDL.LU R129, [R1+0x26c] ;  /* 0x00026c0001817983 */ /* 0x000f280000300800 */
[----:B------:R-:W4:Y:S01]  /*a140*/  LDL.LU R128, [R1+0x268] ;  /* 0x0002680001807983 */ /* 0x000f220000300800 */
[----:B------:R-:W-:-:S02]  /*a150*/  IMAD.MOV.U32 R90, RZ, RZ, 0x79785eba ;  /* 0x79785ebaff5a7424 */ /* 0x000fc400078e00ff */
[----:B------:R-:W-:Y:S01]  /*a160*/  IMAD.MOV.U32 R91, RZ, RZ, 0x3de5db65 ;  /* 0x3de5db65ff5b7424 */ /* 0x000fe200078e00ff */
[----:B0-----:R-:W5:Y:S02]  /*a170*/  DMUL R72, R74, R74 ;  /* 0x0000004a4a487228 */ /* 0x001f640000000000 */
[----:B------:R-:W-:Y:S02]  /*a180*/  FSEL R90, -R90, 4.2945490664224492434e-19, !P0 ;  /* 0x20fd81645a5a7808 */ /* 0x000fe40004000100 */
[----:B------:R-:W-:Y:S02]  /*a190*/  FSEL R91, R91, -0.082518599927425384521, !P0 ;  /* 0xbda8ff835b5b7808 */ /* 0x000fe40004000000 */
[----:B------:R-:W-:-:S04]  /*a1a0*/  LOP3.LUT R71, R71, 0xff7fffff, RZ, 0xc0, !PT ;  /* 0xff7fffff47477812 */ /* 0x000fc800078ec0ff */
[----:B-----5:R-:W2:-:S06]  /*a1b0*/  DFMA R76, R72, R90, R76 ;  /* 0x0000005a484c722b */ /* 0x020e8c000000004c */
[----:B--2---:R-:W3:-:S06]  /*a1c0*/  DFMA R76, R72, R76, R78 ;  /* 0x0000004c484c722b */ /* 0x004ecc000000004e */
[----:B---3--:R-:W0:-:S06]  /*a1d0*/  DFMA R76, R72, R76, R80 ;  /* 0x0000004c484c722b */ /* 0x008e0c0000000050 */
[----:B0-----:R-:W4:-:S06]  /*a1e0*/  DFMA R76, R72, R76, R82 ;  /* 0x0000004c484c722b */ /* 0x001f0c0000000052 */
[----:B----4-:R-:W0:-:S06]  /*a1f0*/  DFMA R76, R72, R76, R84 ;  /* 0x0000004c484c722b */ /* 0x010e0c0000000054 */
[----:B0-----:R-:W0:-:S06]  /*a200*/  DFMA R76, R72, R76, R88 ;  /* 0x0000004c484c722b */ /* 0x001e0c0000000058 */
[----:B0-----:R-:W-:-:S04]  /*a210*/  DFMA R74, R76, R74, R74 ;  /* 0x0000004a4c4a722b */ /* 0x001fc8000000004a */
[----:B------:R-:W0:-:S10]  /*a220*/  DFMA R72, R72, R76, 1 ;  /* 0x3ff000004848742b */ /* 0x000e14000000004c */
[----:B0-----:R-:W-:Y:S02]  /*a230*/  FSEL R11, R75, R73, !P0 ;  /* 0x000000494b0b7208 */ /* 0x001fe40004000000 */
[----:B------:R-:W2:Y:S01]  /*a240*/  LDL.LU R73, [R1+0x280] ;  /* 0x0002800001497983 */ /* 0x000ea20000300800 */
[----:B------:R-:W-:Y:S02]  /*a250*/  FSEL R10, R74, R72, !P0 ;  /* 0x000000484a0a7208 */ /* 0x000fe40004000000 */
[----:B------:R-:W-:Y:S02]  /*a260*/  LOP3.LUT P0, RZ, R147, 0x2, RZ, 0xc0, !PT ;  /* 0x0000000293ff7812 */ /* 0x000fe4000780c0ff */
[----:B------:R-:W-:Y:S02]  /*a270*/  LOP3.LUT P2, RZ, R146, 0x2, RZ, 0xc0, !PT ;  /* 0x0000000292ff7812 */ /* 0x000fe4000784c0ff */
[----:B------:R-:W-:-:S09]  /*a280*/  LOP3.LUT P1, RZ, R145, 0x2, RZ, 0xc0, !PT ;  /* 0x0000000291ff7812 */ /* 0x000fd2000782c0ff */
[----:B------:R-:W-:-:S04]  /*a290*/  @P0 LOP3.LUT R71, R71, 0x800000, RZ, 0xfc, !PT ;  /* 0x0080000047470812 */ /* 0x000fc800078efcff */
[----:B------:R-:W-:-:S04]  /*a2a0*/  LOP3.LUT R71, R71, 0xffbfffff, RZ, 0xc0, !PT ;  /* 0xffbfffff47477812 */ /* 0x000fc800078ec0ff */
[----:B------:R-:W-:Y:S02]  /*a2b0*/  @P2 LOP3.LUT R71, R71, 0x400000, RZ, 0xfc, !PT ;  /* 0x0040000047472812 */ /* 0x000fe400078efcff */
[----:B------:R-:W-:Y:S02]  /*a2c0*/  LOP3.LUT P0, RZ, R144, 0x2, RZ, 0xc0, !PT ;  /* 0x0000000290ff7812 */ /* 0x000fe4000780c0ff */
        /* <DEDUP_REMOVED lines=62> */
[----:B------:R-:W-:Y:S02]  /*a6b0*/  LOP3.LUT R72, R137, 0x7fffffff, RZ, 0xc0, !PT ;  /* 0x7fffffff89487812 */ /* 0x000fe400078ec0ff */
[----:B------:R-:W-:Y:S02]  /*a6c0*/  LOP3.LUT R71, R71, 0xfbffffff, RZ, 0xc0, !PT ;  /* 0xfbffffff47477812 */ /* 0x000fe400078ec0ff */
[----:B------:R-:W-:Y:S02]  /*a6d0*/  ISETP.NE.AND P2, PT, R136, RZ, PT ;  /* 0x000000ff8800720c */ /* 0x000fe40003f45270 */
[----:B------:R-:W-:Y:S02]  /*a6e0*/  @P1 LOP3.LUT R71, R71, 0x4000000, RZ, 0xfc, !PT ;  /* 0x0400000047471812 */ /* 0x000fe400078efcff */
[----:B------:R-:W-:Y:S01]  /*a6f0*/  ISETP.EQ.AND P1, PT, R72, 0x7ff00000, PT ;  /* 0x7ff000004800780c */ /* 0x000fe20003f22270 */
[----:B------:R0:W1:Y:S01]  /*a700*/  DMUL R142, R142, R14 ;  /* 0x0000000e8e8e7228 */ /* 0x0000620000000000 */
[----:B------:R-:W-:Y:S01]  /*a710*/  LOP3.LUT R71, R71, 0xfeffffff, RZ, 0xc0, !PT ;  /* 0xfeffffff47477812 */ /* 0x000fe200078ec0ff */
[----:B------:R-:W-:Y:S02]  /*a720*/  BSSY B1, `(.L_x_180) ;  /* 0x0000035000017945 */ /* 0x000fe40003800000 */
[----:B------:R0:W3:Y:S01]  /*a730*/  DFMA R140, R46, -1, RZ ;  /* 0xbff000002e8c782b */ /* 0x0000e200000000ff */
[----:B------:R-:W-:-:S03]  /*a740*/  LOP3.LUT P0, RZ, R7, 0x2, RZ, 0xc0, !PT ;  /* 0x0000000207ff7812 */ /* 0x000fc6000780c0ff */
[----:B------:R0:W4:-:S04]  /*a750*/  DFMA R138, R2, -1, RZ ;  /* 0xbff00000028a782b */ /* 0x00010800000000ff */
[----:B------:R0:W0:-:S04]  /*a760*/  DFMA R134, R4, -1, RZ ;  /* 0xbff000000486782b */ /* 0x00000800000000ff */
        /* <DEDUP_REMOVED lines=17> */
[----:B------:R0:W0:Y:S01]  /*a880*/  DFMA R96, R48, -1, RZ ;  /* 0xbff000003060782b */ /* 0x00002200000000ff */
[----:B--2---:R-:W-:-:S03]  /*a890*/  LOP3.LUT P6, RZ, R73, 0x2, RZ, 0xc0, !PT ;  /* 0x0000000249ff7812 */ /* 0x004fc600078cc0ff */
[----:B------:R2:W0:-:S04]  /*a8a0*/  DFMA R94, R50, -1, RZ ;  /* 0xbff00000325e782b */ /* 0x00040800000000ff */
[----:B------:R2:W0:-:S04]  /*a8b0*/  DFMA R92, R52, -1, RZ ;  /* 0xbff00000345c782b */ /* 0x00040800000000ff */
[----:B------:R2:W0:-:S04]  /*a8c0*/  DFMA R90, R66, -1, RZ ;  /* 0xbff00000425a782b */ /* 0x00040800000000ff */
[----:B------:R2:W0:Y:S01]  /*a8d0*/  DFMA R88, R54, -1, RZ ;  /* 0xbff000003658782b */ /* 0x00042200000000ff */
[----:B------:R-:W-:-:S03]  /*a8e0*/  @P6 LOP3.LUT R71, R71, 0x1000000, RZ, 0xfc, !PT ;  /* 0x0100000047476812 */ /* 0x000fc600078efcff */
[----:B------:R2:W0:Y:S01]  /*a8f0*/  DFMA R14, R10, -1, RZ ;  /* 0xbff000000a0e782b */ /* 0x00042200000000ff */
[----:B------:R-:W-:Y:S05]  /*a900*/  @!P2 BRA P1, `(.L_x_181) ;  /* 0x000001400000a947 */ /* 0x000fea0000800000 */
[C---:B-1-34-:R-:W1:Y:S01]  /*a910*/  DMUL R6, R136.reuse, c[0x2][0x8] ;  /* 0x0080020088067a28 */ /* 0x05ae620000000000 */
[----:B------:R-:W-:Y:S03]  /*a920*/  BSSY B2, `(.L_x_182) ;  /* 0x0000010000027945 */ /* 0x000fe60003800000 */
[----:B------:R-:W-:Y:S02]  /*a930*/  DSETP.GE.AND P1, PT, |R136|, 2.14748364800000000000e+09, PT ;  /* 0x41e000008800742a */ /* 0x000fe40003f26200 */
[----:B-1----:R-:W1:Y:S08]  /*a940*/  F2I.F64 R0, R6 ;  /* 0x0000000600007311 */ /* 0x002e700000301100 */
[----:B-1----:R-:W1:Y:S01]  /*a950*/  I2F.F64 R56, R0 ;  /* 0x0000000000387312 */ /* 0x002e620000201c00 */
[----:B------:R3:W-:Y:S01]  /*a960*/  STL [R1], R0 ;  /* 0x0000000001007387 */ /* 0x0007e20000100800 */
[----:B-1----:R-:W1:-:S06]  /*a970*/  DFMA R74, -R56, c[0x2][0x10], R136 ;  /* 0x00800400384a7a2b */ /* 0x002e4c0000000188 */
[----:B-1----:R-:W1:-:S06]  /*a980*/  DFMA R74, -R56, c[0x2][0x18], R74 ;  /* 0x00800600384a7a2b */ /* 0x002e4c000000014a */
[----:B-1----:R3:W1:Y:S01]  /*a990*/  DFMA R74, -R56, c[0x2][0x20], R74 ;  /* 0x00800800384a7a2b */ /* 0x002662000000014a */
[----:B------:R-:W-:Y:S05]  /*a9a0*/  @!P1 BRA `(.L_x_183) ;  /* 0x0000007000009947 */ /* 0x000fea0003800000 */
[----:B------:R-:W-:Y:S01]  /*a9b0*/  BSSY B3, `(.L_x_184) ;  /* 0x0000005000037945 */ /* 0x000fe20003800000 */
[----:B-1----:R-:W-:Y:S01]  /*a9c0*/  IMAD.MOV.U32 R74, RZ, RZ, R136 ;  /* 0x000000ffff4a7224 */ /* 0x002fe200078e0088 */
[----:B------:R-:W-:Y:S01]  /*a9d0*/  MOV R72, 0xaa00 ;  /* 0x0000aa0000487802 */ /* 0x000fe20000000f00 */
[----:B------:R-:W-:Y:S02]  /*a9e0*/  IMAD.MOV.U32 R73, RZ, RZ, R137 ;  /* 0x000000ffff497224 */ /* 0x000fe400078e0089 */
[----:B0-23--:R-:W-:Y:S05]  /*a9f0*/  CALL.REL.NOINC `($triton_poi_fused_stack_9$__internal_trig_reduction_slowpathd) ;  /* 0x00001d8000007944 */ /* 0x00dfea0003c00000 */
[----:B------:R-:W-:Y:S05]  /*aa00*/  BSYNC B3 ;  /* 0x0000000000037941 */ /* 0x000fea0003800000 */
.L_x_184:
[----:B------:R0:W5:Y:S02]  /*aa10*/  LDL R0, [R1] ;  /* 0x0000000001007983 */ /* 0x0001640000100800 */
.L_x_183:
[----:B------:R-:W-:Y:S05]  /*aa20*/  BSYNC B2 ;  /* 0x0000000000027941 */ /* 0x000fea0003800000 */
.L_x_182:
[----:B-----5:R-:W-:Y:S01]  /*aa30*/  IADD3 R68, R0, 0x1, RZ ;  /* 0x0000000100447810 */ /* 0x020fe20007ffe0ff */
[----:B------:R-:W-:Y:S05]  /*aa40*/  BRA `(.L_x_185) ;  /* 0x0000002000007947 */ /* 0x000fea0003800000 */
.L_x_181:
[----:B-1-34-:R1:W3:Y:S01]  /*aa50*/  DMUL R74, RZ, R136 ;  /* 0x00000088ff4a7228 */ /* 0x01a2e20000000000 */
[----:B------:R-:W-:-:S05]  /*aa60*/  IMAD.MOV.U32 R68, RZ, RZ, 0x1 ;  /* 0x00000001ff447424 */ /* 0x000fca00078e00ff */
.L_x_185:
[----:B------:R-:W-:Y:S05]  /*aa70*/  BSYNC B1 ;  /* 0x0000000000017941 */ /* 0x000fea0003800000 */
.L_x_180:
[----:B------:R-:W-:Y:S02]  /*aa80*/  P2R R60, PR, RZ, 0x1 ;  /* 0x00000001ff3c7803 */ /* 0x000fe40000000000 */
[C---:B------:R-:W-:Y:S02]  /*aa90*/  LOP3.LUT P0, RZ, R71.reuse, 0x100000, RZ, 0xc0, !PT ;  /* 0x0010000047ff7812 */ /* 0x040fe4000780c0ff */
[----:B------:R-:W-:-:S02]  /*aaa0*/  LOP3.LUT P1, RZ, R71, 0x200000, RZ, 0xc0, !PT ;  /* 0x0020000047ff7812 */ /* 0x000fc4000782c0ff */
[----:B------:R-:W-:Y:S02]  /*aab0*/  P2R R62, PR, RZ, 0x10 ;  /* 0x00000010ff3e7803 */ /* 0x000fe40000000000 */
[C---:B------:R-:W-:Y:S02]  /*aac0*/  LOP3.LUT P4, RZ, R71.reuse, 0x1000000, RZ, 0xc0, !PT ;  /* 0x0100000047ff7812 */ /* 0x040fe4000788c0ff */
[----:B------:R-:W-:Y:S02]  /*aad0*/  LOP3.LUT P2, RZ, R71, 0x400000, RZ, 0xc0, !PT ;  /* 0x0040000047ff7812 */ /* 0x000fe4000784c0ff */
[----:B0-----:R-:W-:Y:S02]  /*aae0*/  FSEL R12, R12, R130, !P0 ;  /* 0x000000820c0c7208 */ /* 0x001fe40004000000 */
[----:B------:R-:W-:Y:S02]  /*aaf0*/  FSEL R13, R13, R131, !P0 ;  /* 0x000000830d0d7208 */ /* 0x000fe40004000000 */
[----:B------:R-:W-:-:S02]  /*ab00*/  FSEL R58, R8, R132, !P1 ;  /* 0x00000084083a7208 */ /* 0x000fc40004800000 */
[----:B------:R-:W-:Y:S02]  /*ab10*/  FSEL R59, R9, R133, !P1 ;  /* 0x00000085093b7208 */ /* 0x000fe40004800000 */
[C---:B------:R-:W-:Y:S02]  /*ab20*/  LOP3.LUT P0, RZ, R71.reuse, 0x2000, RZ, 0xc0, !PT ;  /* 0x0000200047ff7812 */ /* 0x040fe4000780c0ff */
[----:B---3--:R-:W-:Y:S02]  /*ab30*/  FSEL R0, R46, R140, !P4 ;  /* 0x0000008c2e007208 */ /* 0x008fe40006000000 */
[----:B------:R-:W-:Y:S02]  /*ab40*/  LOP3.LUT P1, RZ, R71, 0x4000, RZ, 0xc0, !PT ;  /* 0x0000400047ff7812 */ /* 0x000fe4000782c0ff */
[----:B------:R-:W-:Y:S02]  /*ab50*/  FSEL R46, R47, R141, !P4 ;  /* 0x0000008d2f2e7208 */ /* 0x000fe40006000000 */
[----:B------:R-:W-:-:S02]  /*ab60*/  P2R R61, PR, RZ, 0x20 ;  /* 0x00000020ff3d7803 */ /* 0x000fc40000000000 */
[----:B------:R-:W-:Y:S02]  /*ab70*/  FSEL R47, R4, R134, !P2 ;  /* 0x00000086042f7208 */ /* 0x000fe40005000000 */
[----:B------:R-:W-:Y:S02]  /*ab80*/  LOP3.LUT P5, RZ, R71, 0x800000, RZ, 0xc0, !PT ;  /* 0x0080000047ff7812 */ /* 0x000fe400078ac0ff */
[----:B------:R-:W-:Y:S02]  /*ab90*/  P2R R63, PR, RZ, 0x8 ;  /* 0x00000008ff3f7803 */ /* 0x000fe40000000000 */
[----:B------:R-:W-:Y:S02]  /*aba0*/  FSEL R134, R5, R135, !P2 ;  /* 0x0000008705867208 */ /* 0x000fe40005000000 */
[----:B------:R-:W-:Y:S02]  /*abb0*/  FSEL R8, R28, R114, !P0 ;  /* 0x000000721c087208 */ /* 0x000fe40004000000 */
[----:B------:R-:W-:-:S02]  /*abc0*/  FSEL R9, R29, R115, !P0 ;  /* 0x000000731d097208 */ /* 0x000fc40004000000 */
[C---:B------:R-:W-:Y:S02]  /*abd0*/  LOP3.LUT P3, RZ, R71.reuse, 0x10000, RZ, 0xc0, !PT ;  /* 0x0001000047ff7812 */ /* 0x040fe4000786c0ff */
[----:B------:R-:W-:Y:S02]  /*abe0*/  LOP3.LUT P2, RZ, R71, 0x8000, RZ, 0xc0, !PT ;  /* 0x0000800047ff7812 */ /* 0x000fe4000784c0ff */
[----:B------:R-:W-:Y:S02]  /*abf0*/  FSEL R6, R26, R116, !P1 ;  /* 0x000000741a067208 */ /* 0x000fe40004800000 */
[----:B------:R-:W-:Y:S02]  /*ac00*/  FSEL R7, R27, R117, !P1 ;  /* 0x000000751b077208 */ /* 0x000fe40004800000 */
[C---:B------:R-:W-:Y:S02]  /*ac10*/  LOP3.LUT P0, RZ, R71.reuse, 0x80, RZ, 0xc0, !PT ;  /* 0x0000008047ff7812 */ /* 0x040fe4000780c0ff */
[----:B------:R-:W-:-:S02]  /*ac20*/  LOP3.LUT P1, RZ, R71, 0x200, RZ, 0xc0, !PT ;  /* 0x0000020047ff7812 */ /* 0x000fc4000782c0ff */
[C---:B------:R-:W-:Y:S02]  /*ac30*/  LOP3.LUT P6, RZ, R71.reuse, 0x80000, RZ, 0xc0, !PT ;  /* 0x0008000047ff7812 */ /* 0x040fe400078cc0ff */
[----:B------:R-:W-:Y:S02]  /*ac40*/  LOP3.LUT P4, RZ, R71, 0x40000, RZ, 0xc0, !PT ;  /* 0x0004000047ff7812 */ /* 0x000fe4000788c0ff */
[----:B------:R-:W-:Y:S02]  /*ac50*/  FSEL R56, R2, R138, !P5 ;  /* 0x0000008a02387208 */ /* 0x000fe40006800000 */
[----:B------:R-:W-:Y:S02]  /*ac60*/  FSEL R57, R3, R139, !P5 ;  /* 0x0000008b03397208 */ /* 0x000fe40006800000 */
[----:B------:R-:W-:Y:S02]  /*ac70*/  LOP3.LUT P5, RZ, R71, 0x20000, RZ, 0xc0, !PT ;  /* 0x0002000047ff7812 */ /* 0x000fe400078ac0ff */
[----:B------:R-:W-:-:S02]  /*ac80*/  FSEL R2, R22, R120, !P3 ;  /* 0x0000007816027208 */ /* 0x000fc40005800000 */
[----:B------:R-:W-:Y:S02]  /*ac90*/  FSEL R3, R23, R121, !P3 ;  /* 0x0000007917037208 */ /* 0x000fe40005800000 */
[----:B------:R-:W-:Y:S02]  /*aca0*/  FSEL R4, R24, R118, !P2 ;  /* 0x0000007618047208 */ /* 0x000fe40005000000 */
[----:B------:R-:W-:Y:S02]  /*acb0*/  P2R R26, PR, RZ, 0x1 ;  /* 0x00000001ff1a7803 */ /* 0x000fe40000000000 */
[C---:B------:R-:W-:Y:S02]  /*acc0*/  LOP3.LUT P3, RZ, R71.reuse, 0x800, RZ, 0xc0, !PT ;  /* 0x0000080047ff7812 */ /* 0x040fe4000786c0ff */
[----:B------:R-:W-:Y:S02]  /*acd0*/  LOP3.LUT P0, RZ, R71, 0x100, RZ, 0xc0, !PT ;  /* 0x0000010047ff7812 */ /* 0x000fe4000780c0ff */
[----:B------:R-:W-:-:S02]  /*ace0*/  FSEL R24, R36, R106, !P1 ;  /* 0x0000006a24187208 */ /* 0x000fc40004800000 */
[----:B------:R-:W-:Y:S02]  /*acf0*/  FSEL R127, R17, R127, !P6 ;  /* 0x0000007f117f7208 */ /* 0x000fe40007000000 */
[----:B------:R-:W-:Y:S02]  /*ad00*/  FSEL R36, R37, R107, !P1 ;  /* 0x0000006b25247208 */ /* 0x000fe40004800000 */
[----:B------:R-:W-:Y:S02]  /*ad10*/  FSEL R17, R18, R124, !P4 ;  /* 0x0000007c12117208 */ /* 0x000fe40006000000 */
[----:B------:R-:W-:Y:S02]  /*ad20*/  LOP3.LUT P1, RZ, R71, 0x2, RZ, 0xc0, !PT ;  /* 0x0000000247ff7812 */ /* 0x000fe4000782c0ff */
[----:B------:R-:W-:Y:S02]  /*ad30*/  FSEL R18, R20, R122, !P5 ;  /* 0x0000007a14127208 */ /* 0x000fe40006800000 */
[----:B------:R-:W-:-:S02]  /*ad40*/  FSEL R5, R25, R119, !P2 ;  /* 0x0000007719057208 */ /* 0x000fc40005000000 */
[----:B------:R-:W-:Y:S02]  /*ad50*/  FSEL R20, R32, R110, !P3 ;  /* 0x0000006e20147208 */ /* 0x000fe40005800000 */
[----:B------:R-:W-:Y:S02]  /*ad60*/  FSEL R25, R38, R104, !P0 ;  /* 0x0000006826197208 */ /* 0x000fe40004000000 */
[----:B------:R-:W-:Y:S02]  /*ad70*/  FSEL R32, R33, R111, !P3 ;  /* 0x0000006f21207208 */ /* 0x000fe40005800000 */
[----:B------:R-:W-:Y:S02]  /*ad80*/  FSEL R38, R39, R105, !P0 ;  /* 0x0000006927267208 */ /* 0x000fe40004000000 */
[----:B------:R-:W-:Y:S02]  /*ad90*/  ISETP.NE.AND P0, PT, R26, RZ, PT ;  /* 0x000000ff1a00720c */ /* 0x000fe40003f05270 */
[----:B------:R-:W-:-:S02]  /*ada0*/  FSEL R33, R66, R90, !P1 ;  /* 0x0000005a42217208 */ /* 0x000fc40004800000 */
[----:B--2---:R-:W-:Y:S02]  /*adb0*/  FSEL R66, R67, R91, !P1 ;  /* 0x0000005b43427208 */ /* 0x004fe40004800000 */
[----:B------:R-:W-:Y:S02]  /*adc0*/  LOP3.LUT P1, R37, R68, 0x1, RZ, 0xc0, !PT ;  /* 0x0000000144257812 */ /* 0x000fe4000782c0ff */
[----:B------:R-:W-:Y:S02]  /*add0*/  FSEL R21, R21, R123, !P5 ;  /* 0x0000007b15157208 */ /* 0x000fe40006800000 */
[----:B------:R-:W-:Y:S01]  /*ade0*/  LOP3.LUT P5, RZ, R71, 0x40, RZ, 0xc0, !PT ;  /* 0x0000004047ff7812 */ /* 0x000fe200078ac0ff */
[----:B------:R-:W-:Y:S01]  /*adf0*/  IMAD.SHL.U32 R37, R37, 0x8, RZ ;  /* 0x0000000825257824 */ /* 0x000fe200078e00ff */
[----:B------:R-:W-:Y:S02]  /*ae00*/  FSEL R26, R40, R102, !P0 ;  /* 0x00000066281a7208 */ /* 0x000fe40004000000 */
[----:B------:R-:W-:-:S02]  /*ae10*/  FSEL R40, R41, R103, !P0 ;  /* 0x0000006729287208 */ /* 0x000fc40004000000 */
[----:B------:R-:W-:Y:S01]  /*ae20*/  ISETP.NE.AND P0, PT, R60, RZ, PT ;  /* 0x000000ff3c00720c */ /* 0x000fe20003f05270 */
[----:B------:R-:W-:Y:S01]  /*ae30*/  IMAD.MOV.U32 R60, RZ, RZ, 0x8 ;  /* 0x00000008ff3c7424 */ /* 0x000fe200078e00ff */
[----:B------:R-:W-:Y:S02]  /*ae40*/  FSEL R28, R42, R100, !P5 ;  /* 0x000000642a1c7208 */ /* 0x000fe40006800000 */
[----:B------:R-:W-:Y:S02]  /*ae50*/  FSEL R42, R43, R101, !P5 ;  /* 0x000000652b2a7208 */ /* 0x000fe40006800000 */
[----:B------:R-:W-:Y:S01]  /*ae60*/  ISETP.NE.AND P5, PT, R61, RZ, PT ;  /* 0x000000ff3d00720c */ /* 0x000fe20003fa5270 */
[----:B------:R-:W-:Y:S01]  /*ae70*/  IMAD.WIDE.U32 R60, R37, R60, c[0x4][0x18] ;  /* 0x01000600253c7625 */ /* 0x000fe200078e003c */
[----:B------:R-:W-:Y:S02]  /*ae80*/  FSEL R19, R19, R125, !P4 ;  /* 0x0000007d13137208 */ /* 0x000fe40006000000 */
[----:B------:R-:W-:-:S02]  /*ae90*/  LOP3.LUT P4, RZ, R71, 0x1000, RZ, 0xc0, !PT ;  /* 0x0000100047ff7812 */ /* 0x000fc4000788c0ff */
[----:B------:R-:W2:Y:S01]  /*aea0*/  LDG.E.64.CONSTANT R64, [R60.64+0x8] ;  /* 0x000008063c407981 */ /* 0x000ea2000c1e9b00 */
[----:B------:R-:W-:Y:S02]  /*aeb0*/  LOP3.LUT P3, RZ, R71, 0x10, RZ, 0xc0, !PT ;  /* 0x0000001047ff7812 */ /* 0x000fe4000786c0ff */
[----:B------:R-:W-:Y:S01]  /*aec0*/  FSEL R23, R30, R112, !P4 ;  /* 0x000000701e177208 */ /* 0x000fe20006000000 */
[----:B------:R-:W3:Y:S01]  /*aed0*/  LDG.E.64.CONSTANT R72, [R60.64+0x10] ;  /* 0x000010063c487981 */ /* 0x000ee2000c1e9b00 */
[----:B------:R-:W-:Y:S02]  /*aee0*/  FSEL R31, R31, R113, !P4 ;  /* 0x000000711f1f7208 */ /* 0x000fe40006000000 */
[----:B------:R-:W-:Y:S01]  /*aef0*/  LOP3.LUT P4, RZ, R71, 0x20, RZ, 0xc0, !PT ;  /* 0x0000002047ff7812 */ /* 0x000fe2000788c0ff */
[----:B------:R-:W4:Y:S01]  /*af00*/  LDG.E.64.CONSTANT R76, [R60.64+0x18] ;  /* 0x000018063c4c7981 */ /* 0x000f22000c1e9b00 */
[----:B------:R-:W-:Y:S01]  /*af10*/  IMAD.MOV.U32 R84, RZ, RZ, 0x79785eba ;  /* 0x79785ebaff547424 */ /* 0x000fe200078e00ff */
[----:B------:R-:W-:-:S02]  /*af20*/  FSEL R29, R48, R96, !P3 ;  /* 0x00000060301d7208 */ /* 0x000fc40005800000 */
[----:B------:R-:W5:Y:S01]  /*af30*/  LDG.E.64.CONSTANT R78, [R60.64+0x20] ;  /* 0x000020063c4e7981 */ /* 0x000f62000c1e9b00 */
[----:B------:R-:W-:Y:S01]  /*af40*/  IMAD.MOV.U32 R37, RZ, RZ, 0x3de5db65 ;  /* 0x3de5db65ff257424 */ /* 0x000fe200078e00ff */
[----:B------:R-:W-:Y:S02]  /*af50*/  FSEL R27, R44, R98, !P4 ;  /* 0x000000622c1b7208 */ /* 0x000fe40006000000 */
[----:B------:R-:W5:Y:S01]  /*af60*/  LDG.E.64.CONSTANT R80, [R60.64+0x28] ;  /* 0x000028063c507981 */ /* 0x000f62000c1e9b00 */
[----:B------:R-:W-:Y:S02]  /*af70*/  FSEL R44, R45, R99, !P4 ;  /* 0x000000632d2c7208 */ /* 0x000fe40006000000 */
[----:B------:R-:W-:Y:S01]  /*af80*/  FSEL R48, R49, R97, !P3 ;  /* 0x0000006131307208 */ /* 0x000fe20005800000 */
[----:B------:R-:W5:Y:S01]  /*af90*/  LDG.E.64.CONSTANT R82, [R60.64+0x30] ;  /* 0x000030063c527981 */ /* 0x000f62000c1e9b00 */
[----:B------:R-:W-:Y:S02]  /*afa0*/  ISETP.NE.AND P4, PT, R62, RZ, PT ;  /* 0x000000ff3e00720c */ /* 0x000fe40003f85270 */
[----:B------:R-:W-:Y:S01]  /*afb0*/  ISETP.NE.AND P3, PT, R63, RZ, PT ;  /* 0x000000ff3f00720c */ /* 0x000fe20003f65270 */
[----:B-1----:R-:W2:Y:S01]  /*afc0*/  DMUL R62, R74, R74 ;  /* 0x0000004a4a3e7228 */ /* 0x002ea20000000000 */
[----:B------:R-:W-:-:S02]  /*afd0*/  FSEL R84, -R84, 4.2945490664224492434e-19, !P1 ;  /* 0x20fd816454547808 */ /* 0x000fc40004800100 */
[----:B------:R-:W-:Y:S02]  /*afe0*/  FSEL R85, R37, -0.082518599927425384521, !P1 ;  /* 0xbda8ff8325557808 */ /* 0x000fe40004800000 */
[----:B------:R-:W-:Y:S02]  /*aff0*/  FSEL R41, R10, R14, !P0 ;  /* 0x0000000e0a297208 */ /* 0x000fe40004000000 */
[----:B------:R-:W-:Y:S02]  /*b000*/  FSEL R39, R11, R15, !P0 ;  /* 0x0000000f0b277208 */ /* 0x000fe40004000000 */
[----:B------:R-:W-:Y:S02]  /*b010*/  LOP3.LUT P0, RZ, R68, 0x2, RZ, 0xc0, !PT ;  /* 0x0000000244ff7812 */ /* 0x000fe4000780c0ff */
[----:B------:R-:W-:Y:S02]  /*b020*/  LOP3.LUT P2, RZ, R71, 0x400, RZ, 0xc0, !PT ;  /* 0x0000040047ff7812 */ /* 0x000fe4000784c0ff */
[----:B------:R-:W-:-:S02]  /*b030*/  FSEL R16, R16, R126, !P6 ;  /* 0x0000007e10107208 */ /* 0x000fc40007000000 */
[----:B------:R-:W-:Y:S02]  /*b040*/  FSEL R22, R34, R108, !P2 ;  /* 0x0000006c22167208 */ /* 0x000fe40005000000 */
[----:B------:R-:W-:Y:S02]  /*b050*/  FSEL R35, R35, R109, !P2 ;  /* 0x0000006d23237208 */ /* 0x000fe40005000000 */
[C---:B------:R-:W-:Y:S02]  /*b060*/  LOP3.LUT P2, RZ, R71.reuse, 0x4, RZ, 0xc0, !PT ;  /* 0x0000000447ff7812 */ /* 0x040fe4000784c0ff */
[----:B------:R-:W-:Y:S02]  /*b070*/  LOP3.LUT P6, RZ, R71, 0x8, RZ, 0xc0, !PT ;  /* 0x0000000847ff7812 */ /* 0x000fe400078cc0ff */
[----:B------:R-:W-:Y:S02]  /*b080*/  FSEL R34, R52, R92, !P2 ;  /* 0x0000005c34227208 */ /* 0x000fe40005000000 */
[----:B------:R-:W-:-:S02]  /*b090*/  FSEL R52, R53, R93, !P2 ;  /* 0x0000005d35347208 */ /* 0x000fc40005000000 */
[----:B------:R-:W-:Y:S01]  /*b0a0*/  LOP3.LUT P2, RZ, R71, 0x4000000, RZ, 0xc0, !PT ;  /* 0x0400000047ff7812 */ /* 0x000fe2000784c0ff */
[----:B------:R-:W-:Y:S01]  /*b0b0*/  BSSY B1, `(.L_x_186) ;  /* 0x000002c000017945 */ /* 0x000fe20003800000 */
[----:B------:R-:W-:Y:S02]  /*b0c0*/  FSEL R30, R50, R94, !P6 ;  /* 0x0000005e321e7208 */ /* 0x000fe40007000000 */
[----:B------:R-:W-:Y:S02]  /*b0d0*/  FSEL R43, R54, R88, !P2 ;  /* 0x00000058362b7208 */ /* 0x000fe40005000000 */
[----:B------:R-:W-:Y:S02]  /*b0e0*/  FSEL R50, R51, R95, !P6 ;  /* 0x0000005f33327208 */ /* 0x000fe40007000000 */
[----:B------:R-:W-:Y:S01]  /*b0f0*/  FSEL R54, R55, R89, !P2 ;  /* 0x0000005937367208 */ /* 0x000fe20005000000 */
[----:B--2---:R-:W3:-:S06]  /*b100*/  DFMA R64, R62, R84, R64 ;  /* 0x000000543e40722b */ /* 0x004ecc0000000040 */
[----:B---3--:R-:W4:-:S06]  /*b110*/  DFMA R64, R62, R64, R72 ;  /* 0x000000403e40722b */ /* 0x008f0c0000000048 */
[----:B----4-:R-:W5:-:S06]  /*b120*/  DFMA R64, R62, R64, R76 ;  /* 0x000000403e40722b */ /* 0x010f4c000000004c */
[----:B-----5:R-:W0:-:S06]  /*b130*/  DFMA R64, R62, R64, R78 ;  /* 0x000000403e40722b */ /* 0x020e0c000000004e */
[----:B0-----:R-:W0:-:S06]  /*b140*/  DFMA R64, R62, R64, R80 ;  /* 0x000000403e40722b */ /* 0x001e0c0000000050 */
[----:B0-----:R-:W0:-:S06]  /*b150*/  DFMA R64, R62, R64, R82 ;  /* 0x000000403e40722b */ /* 0x001e0c0000000052 */
[----:B0-----:R-:W-:-:S04]  /*b160*/  DFMA R74, R64, R74, R74 ;  /* 0x0000004a404a722b */ /* 0x001fc8000000004a */
[----:B------:R-:W0:-:S10]  /*b170*/  DFMA R62, R62, R64, 1 ;  /* 0x3ff000003e3e742b */ /* 0x000e140000000040 */
[----:B0-----:R-:W-:Y:S02]  /*b180*/  FSEL R60, R74, R62, !P1 ;  /* 0x0000003e4a3c7208 */ /* 0x001fe40004800000 */
[----:B------:R-:W-:-:S06]  /*b190*/  FSEL R61, R75, R63, !P1 ;  /* 0x0000003f4b3d7208 */ /* 0x000fcc0004800000 */
[----:B------:R-:W0:Y:S01]  /*b1a0*/  DFMA R10, R60, -1, RZ ;  /* 0xbff000003c0a782b */ /* 0x000e2200000000ff */
[----:B------:R-:W-:-:S09]  /*b1b0*/  ISETP.NE.AND P1, PT, R142, RZ, PT ;  /* 0x000000ff8e00720c */ /* 0x000fd20003f25270 */
[----:B0-----:R-:W-:Y:S02]  /*b1c0*/  FSEL R45, R60, R10, !P0 ;  /* 0x0000000a3c2d7208 */ /* 0x001fe40004000000 */
[----:B------:R-:W-:Y:S02]  /*b1d0*/  LOP3.LUT R10, R143, 0x7fffffff, RZ, 0xc0, !PT ;  /* 0x7fffffff8f0a7812 */ /* 0x000fe400078ec0ff */
[----:B------:R-:W-:Y:S02]  /*b1e0*/  FSEL R60, R61, R11, !P0 ;  /* 0x0000000b3d3c7208 */ /* 0x000fe40004000000 */
[----:B------:R-:W-:-:S13]  /*b1f0*/  ISETP.EQ.AND P0, PT, R10, 0x7ff00000, PT ;  /* 0x7ff000000a00780c */ /* 0x000fda0003f02270 */
[----:B------:R-:W-:Y:S05]  /*b200*/  @!P1 BRA P0, `(.L_x_187) ;  /* 0x0000014000009947 */ /* 0x000fea0000000000 */
[C---:B------:R-:W0:Y:S01]  /*b210*/  DMUL R10, R142.reuse, c[0x2][0x8] ;  /* 0x008002008e0a7a28 */ /* 0x040e220000000000 */
        /* <DEDUP_REMOVED lines=11> */
[----:B------:R-:W-:Y:S01]  /*b2d0*/  MOV R72, 0xb300 ;  /* 0x0000b30000487802 */ /* 0x000fe20000000f00 */
[----:B------:R-:W-:Y:S02]  /*b2e0*/  IMAD.MOV.U32 R73, RZ, RZ, R143 ;  /* 0x000000ffff497224 */ /* 0x000fe400078e008f */
[----:B-1----:R-:W-:Y:S05]  /*b2f0*/  CALL.REL.NOINC `($triton_poi_fused_stack_9$__internal_trig_reduction_slowpathd) ;  /* 0x0000148000007944 */ /* 0x002fea0003c00000 */
[----:B------:R-:W-:Y:S05]  /*b300*/  BSYNC B3 ;  /* 0x0000000000037941 */ /* 0x000fea0003800000 */
.L_x_190:
[----:B------:R0:W5:Y:S02]  /*b310*/  LDL R10, [R1] ;  /* 0x00000000010a7983 */ /* 0x0001640000100800 */
.L_x_189:
[----:B------:R-:W-:Y:S05]  /*b320*/  BSYNC B2 ;  /* 0x0000000000027941 */ /* 0x000fea0003800000 */
.L_x_188:
[----:B-----5:R-:W-:Y:S01]  /*b330*/  IADD3 R37, R10, 0x1, RZ ;  /* 0x000000010a257810 */ /* 0x020fe20007ffe0ff */
[----:B------:R-:W-:Y:S05]  /*b340*/  BRA `(.L_x_191) ;  /* 0x0000002000007947 */ /* 0x000fea0003800000 */
.L_x_187:
[----:B------:R0:W1:Y:S01]  /*b350*/  DMUL R74, RZ, R142 ;  /* 0x0000008eff4a7228 */ /* 0x0000620000000000 */
[----:B------:R-:W-:-:S05]  /*b360*/  IMAD.MOV.U32 R37, RZ, RZ, 0x1 ;  /* 0x00000001ff257424 */ /* 0x000fca00078e00ff */
.L_x_191:
[----:B------:R-:W-:Y:S05]  /*b370*/  BSYNC B1 ;  /* 0x0000000000017941 */ /* 0x000fea0003800000 */
.L_x_186:
[C---:B------:R-:W-:Y:S02]  /*b380*/  LOP3.LUT P1, RZ, R71.reuse, 0x2000000, RZ, 0xc0, !PT ;  /* 0x0200000047ff7812 */ /* 0x040fe4000782c0ff */
[C---:B------:R-:W-:Y:S02]  /*b390*/  LOP3.LUT P0, RZ, R71.reuse, 0x1, RZ, 0xc0, !PT ;  /* 0x0000000147ff7812 */ /* 0x040fe4000780c0ff */
[----:B------:R-:W-:-:S02]  /*b3a0*/  LOP3.LUT P2, RZ, R71, 0x8000000, RZ, 0xc0, !PT ;  /* 0x0800000047ff7812 */ /* 0x000fc4000784c0ff */
[----:B------:R-:W-:-:S07]  /*b3b0*/  LOP3.LUT P6, RZ, R71, 0x20000000, RZ, 0xc0, !PT ;  /* 0x2000000047ff7812 */ /* 0x000fce00078cc0ff */
[----:B------:R-:W-:Y:S01]  /*b3c0*/  @P1 FSEL R23, R29, RZ, P0 ;  /* 0x000000ff1d171208 */ /* 0x000fe20000000000 */
[----:B------:R-:W-:Y:S01]  /*b3d0*/  IMAD.MOV.U32 R29, RZ, RZ, 0x8 ;  /* 0x00000008ff1d7424 */ /* 0x000fe200078e00ff */
[----:B------:R-:W-:Y:S02]  /*b3e0*/  @P1 FSEL R31, R48, RZ, P0 ;  /* 0x000000ff301f1208 */ /* 0x000fe40000000000 */
[----:B------:R-:W-:Y:S02]  /*b3f0*/  @P1 FSEL R22, R34, RZ, P0 ;  /* 0x000000ff22161208 */ /* 0x000fe40000000000 */
[----:B------:R-:W-:Y:S02]  /*b400*/  @P1 FSEL R35, R52, RZ, P0 ;  /* 0x000000ff34231208 */ /* 0x000fe40000000000 */
[----:B------:R-:W-:Y:S02]  /*b410*/  @P1 FSEL R25, R43, RZ, P0 ;  /* 0x000000ff2b191208 */ /* 0x000fe40000000000 */
[----:B------:R-:W-:-:S02]  /*b420*/  @P1 FSEL R38, R54, RZ, P0 ;  /* 0x000000ff36261208 */ /* 0x000fc40000000000 */
[----:B------:R-:W-:Y:S02]  /*b430*/  @P1 FSEL R28, R45, RZ, P0 ;  /* 0x000000ff2d1c1208 */ /* 0x000fe40000000000 */
[----:B------:R-:W-:Y:S02]  /*b440*/  @P1 FSEL R42, R60, RZ, P0 ;  /* 0x000000ff3c2a1208 */ /* 0x000fe40000000000 */
[----:B-1----:R-:W-:-:S05]  /*b450*/  LOP3.LUT P0, R10, R37, 0x1, RZ, 0xc0, !PT ;  /* 0x00000001250a7812 */ /* 0x002fca000780c0ff */
[----:B------:R-:W-:-:S04]  /*b460*/  IMAD.SHL.U32 R10, R10, 0x8, RZ ;  /* 0x000000080a0a7824 */ /* 0x000fc800078e00ff */
[----:B------:R-:W-:-:S05]  /*b470*/  IMAD.WIDE.U32 R10, R10, R29, c[0x4][0x18] ;  /* 0x010006000a0a7625 */ /* 0x000fca00078e001d */
[----:B------:R1:W2:Y:S04]  /*b480*/  LDG.E.64.CONSTANT R48, [R10.64+0x8] ;  /* 0x000008060a307981 */ /* 0x0002a8000c1e9b00 */
[----:B------:R1:W3:Y:S04]  /*b490*/  LDG.E.64.CONSTANT R52, [R10.64+0x10] ;  /* 0x000010060a347981 */ /* 0x0002e8000c1e9b00 */
[----:B------:R1:W4:Y:S04]  /*b4a0*/  LDG.E.64.CONSTANT R54, [R10.64+0x18] ;  /* 0x000018060a367981 */ /* 0x000328000c1e9b00 */
[----:B------:R1:W5:Y:S04]  /*b4b0*/  LDG.E.64.CONSTANT R60, [R10.64+0x20] ;  /* 0x000020060a3c7981 */ /* 0x000368000c1e9b00 */
[----:B------:R1:W5:Y:S04]  /*b4c0*/  LDG.E.64.CONSTANT R62, [R10.64+0x28] ;  /* 0x000028060a3e7981 */ /* 0x000368000c1e9b00 */
[----:B------:R1:W5:Y:S01]  /*b4d0*/  LDG.E.64.CONSTANT R64, [R10.64+0x30] ;  /* 0x000030060a407981 */ /* 0x000362000c1e9b00 */
[----:B------:R-:W-:Y:S01]  /*b4e0*/  IMAD.MOV.U32 R68, RZ, RZ, 0x79785eba ;  /* 0x79785ebaff447424 */ /* 0x000fe200078e00ff */
[----:B0-----:R-:W-:Y:S01]  /*b4f0*/  DMUL R14, R74, R74 ;  /* 0x0000004a4a0e7228 */ /* 0x001fe20000000000 */
[----:B------:R-:W-:Y:S01]  /*b500*/  IMAD.MOV.U32 R34, RZ, RZ, 0x3de5db65 ;  /* 0x3de5db65ff227424 */ /* 0x000fe200078e00ff */
[----:B------:R-:W-:Y:S01]  /*b510*/  @!P4 FSEL R20, R30, RZ, P5 ;  /* 0x000000ff1e14c208 */ /* 0x000fe20002800000 */
[----:B------:R-:W-:Y:S01]  /*b520*/  IMAD.WIDE R86, R87, R29, c[0x0][0x170] ;  /* 0x00005c0057567625 */ /* 0x000fe200078e021d */
[----:B------:R-:W-:Y:S01]  /*b530*/  FSEL R68, -R68, 4.2945490664224492434e-19, !P0 ;  /* 0x20fd816444447808 */ /* 0x000fe20004000100 */
[----:B------:R-:W0:Y:S01]  /*b540*/  DADD R6, RZ, -R6 ;  /* 0x00000000ff067229 */ /* 0x000e220000000806 */
[----:B------:R-:W-:-:S02]  /*b550*/  FSEL R69, R34, -0.082518599927425384521, !P0 ;  /* 0xbda8ff8322457808 */ /* 0x000fc40004000000 */
[----:B------:R-:W-:Y:S01]  /*b560*/  LOP3.LUT P1, RZ, R37, 0x2, RZ, 0xc0, !PT ;  /* 0x0000000225ff7812 */ /* 0x000fe2000782c0ff */
[----:B-1----:R-:W1:Y:S01]  /*b570*/  DADD R10, RZ, -R2 ;  /* 0x00000000ff0a7229 */ /* 0x002e620000000802 */
[----:B------:R-:W-:Y:S02]  /*b580*/  @!P4 FSEL R32, R50, RZ, P5 ;  /* 0x000000ff3220c208 */ /* 0x000fe40002800000 */
[----:B------:R-:W-:Y:S01]  /*b590*/  @!P4 FSEL R26, R41, RZ, P5 ;  /* 0x000000ff291ac208 */ /* 0x000fe20002800000 */
[----:B------:R-:W-:Y:S01]  /*b5a0*/  DADD R8, RZ, -R8 ;  /* 0x00000000ff087229 */ /* 0x000fe20000000808 */
[----:B------:R-:W-:Y:S02]  /*b5b0*/  @!P4 FSEL R40, R39, RZ, P5 ;  /* 0x000000ff2728c208 */ /* 0x000fe40002800000 */
[----:B------:R-:W-:Y:S01]  /*b5c0*/  FSEL R0, R0, R23, !P6 ;  /* 0x0000001700007208 */ /* 0x000fe20007000000 */
[----:B------:R-:W1:Y:S01]  /*b5d0*/  DADD R4, RZ, -R4 ;  /* 0x00000000ff047229 */ /* 0x000e620000000804 */
[----:B0-----:R-:W-:-:S02]  /*b5e0*/  @P2 FSEL R16, R6, R26, P3 ;  /* 0x0000001a06102208 */ /* 0x001fc40001800000 */
[----:B-1----:R-:W-:Y:S02]  /*b5f0*/  @P2 FSEL R56, R10, R20, P3 ;  /* 0x000000140a382208 */ /* 0x002fe40001800000 */
[----:B------:R-:W-:Y:S01]  /*b600*/  @P2 FSEL R57, R11, R32, P3 ;  /* 0x000000200b392208 */ /* 0x000fe20001800000 */
[----:B------:R-:W-:Y:S01]  /*b610*/  IMAD.MOV.U32 R126, RZ, RZ, R16 ;  /* 0x000000ffff7e7224 */ /* 0x000fe200078e0010 */
[----:B------:R-:W-:Y:S01]  /*b620*/  @!P4 FSEL R24, R33, RZ, P5 ;  /* 0x000000ff2118c208 */ /* 0x000fe20002800000 */
[----:B------:R-:W-:Y:S01]  /*b630*/  IMAD.MOV.U32 R6, RZ, RZ, R56 ;  /* 0x000000ffff067224 */ /* 0x000fe200078e0038 */
[----:B------:R-:W-:Y:S02]  /*b640*/  @!P4 FSEL R36, R66, RZ, P5 ;  /* 0x000000ff4224c208 */ /* 0x000fe40002800000 */
[----:B------:R-:W-:Y:S02]  /*b650*/  FSEL R31, R46, R31, !P6 ;  /* 0x0000001f2e1f7208 */ /* 0x000fe40007000000 */
[----:B------:R-:W-:-:S02]  /*b660*/  FSEL R22, R47, R22, !P6 ;  /* 0x000000162f167208 */ /* 0x000fc40007000000 */
[----:B------:R-:W-:Y:S02]  /*b670*/  FSEL R23, R134, R35, !P6 ;  /* 0x0000002386177208 */ /* 0x000fe40007000000 */
[----:B------:R-:W-:Y:S01]  /*b680*/  FSEL R28, R17, R28, !P6 ;  /* 0x0000001c111c7208 */ /* 0x000fe20007000000 */
[----:B------:R-:W-:Y:S01]  /*b690*/  IMAD.MOV.U32 R56, RZ, RZ, R22 ;  /* 0x000000ffff387224 */ /* 0x000fe200078e0016 */
[----:B------:R-:W-:Y:S01]  /*b6a0*/  @P2 FSEL R127, R7, R40, P3 ;  /* 0x00000028077f2208 */ /* 0x000fe20001800000 */
[----:B------:R-:W-:Y:S01]  /*b6b0*/  IMAD.MOV.U32 R7, RZ, RZ, R57 ;  /* 0x000000ffff077224 */ /* 0x000fe200078e0039 */
[----:B------:R-:W-:Y:S01]  /*b6c0*/  FSEL R17, R19, R42, !P6 ;  /* 0x0000002a13117208 */ /* 0x000fe20007000000 */
[----:B------:R-:W-:Y:S01]  /*b6d0*/  IMAD.MOV.U32 R57, RZ, RZ, R23 ;  /* 0x000000ffff397224 */ /* 0x000fe200078e0017 */
[----:B------:R-:W-:Y:S01]  /*b6e0*/  @P2 FSEL R58, R4, R24, P3 ;  /* 0x00000018043a2208 */ /* 0x000fe20001800000 */
[----:B------:R-:W-:Y:S01]  /*b6f0*/  IMAD.MOV.U32 R4, RZ, RZ, R0 ;  /* 0x000000ffff047224 */ /* 0x000fe200078e0000 */
[----:B------:R-:W-:Y:S01]  /*b700*/  @P2 FSEL R59, R5, R36, P3 ;  /* 0x00000024053b2208 */ /* 0x000fe20001800000 */
[----:B------:R-:W-:Y:S01]  /*b710*/  IMAD.MOV.U32 R5, RZ, RZ, R31 ;  /* 0x000000ffff057224 */ /* 0x000fe200078e001f */
[----:B------:R-:W-:Y:S01]  /*b720*/  FSEL R124, R12, R25, !P6 ;  /* 0x000000190c7c7208 */ /* 0x000fe20007000000 */
[----:B------:R-:W-:Y:S01]  /*b730*/  IMAD.MOV.U32 R16, RZ, RZ, R28 ;  /* 0x000000ffff107224 */ /* 0x000fe200078e001c */
[----:B------:R-:W-:Y:S01]  /*b740*/  FSEL R125, R13, R38, !P6 ;  /* 0x000000260d7d7208 */ /* 0x000fe20007000000 */
[----:B------:R-:W-:Y:S04]  /*b750*/  STG.E.128 [R86.64+0x800], R56 ;  /* 0x0008003856007986 */ /* 0x000fe8000c101d06 */
[----:B------:R-:W-:Y:S04]  /*b760*/  STG.E.128 [R86.64], R4 ;  /* 0x0000000456007986 */ /* 0x000fe8000c101d06 */
[----:B------:R-:W-:Y:S01]  /*b770*/  STG.E.128 [R86.64+0x1000], R124 ;  /* 0x0010007c56007986 */ /* 0x000fe2000c101d06 */
        /* <DEDUP_REMOVED lines=10> */
[----:B------:R-:W0:-:S10]  /*b820*/  DFMA R2, R14, -1, RZ ;  /* 0xbff000000e02782b */ /* 0x000e1400000000ff */
[----:B0-----:R-:W-:Y:S02]  /*b830*/  FSEL R10, R14, R2, !P1 ;  /* 0x000000020e0a7208 */ /* 0x001fe40004800000 */
[----:B------:R-:W-:Y:S02]  /*b840*/  FSEL R2, R15, R3, !P1 ;  /* 0x000000030f027208 */ /* 0x000fe40004800000 */
[----:B------:R-:W-:Y:S02]  /*b850*/  @!P4 FSEL R27, R10, RZ, P5 ;  /* 0x000000ff0a1bc208 */ /* 0x000fe40002800000 */
[----:B------:R-:W-:Y:S02]  /*b860*/  @!P4 FSEL R44, R2, RZ, P5 ;  /* 0x000000ff022cc208 */ /* 0x000fe40002800000 */
[----:B------:R-:W-:Y:S02]  /*b870*/  @P2 FSEL R18, R8, R27, P3 ;  /* 0x0000001b08122208 */ /* 0x000fe40001800000 */
[----:B------:R-:W-:-:S05]  /*b880*/  @P2 FSEL R21, R9, R44, P3 ;  /* 0x0000002c09152208 */ /* 0x000fca0001800000 */
[----:B------:R-:W-:-:S05]  /*b890*/  IMAD.MOV.U32 R19, RZ, RZ, R21 ;  /* 0x000000ffff137224 */ /* 0x000fca00078e0015 */
[----:B------:R-:W-:Y:S01]  /*b8a0*/  STG.E.128 [R86.64+0x1800], R16 ;  /* 0x0018001056007986 */ /* 0x000fe2000c101d06 */
[----:B------:R-:W-:Y:S05]  /*b8b0*/  EXIT ;  /* 0x000000000000794d */ /* 0x000fea0003800000 */
        .weak           $__internal_0_$__cuda_sm20_div_rn_f64_full
        .type           $__internal_0_$__cuda_sm20_div_rn_f64_full,@function
        .size           $__internal_0_$__cuda_sm20_div_rn_f64_full,($triton_poi_fused_stack_9$__internal_accurate_pow - $__internal_0_$__cuda_sm20_div_rn_f64_full)
$__internal_0_$__cuda_sm20_div_rn_f64_full:
[C---:B------:R-:W-:Y:S01]  /*b8c0*/  FSETP.GEU.AND P4, PT, |R33|.reuse, 1.469367938527859385e-39, PT ;  /* 0x001000002100780b */ /* 0x040fe20003f8e200 */
[----:B------:R-:W-:Y:S01]  /*b8d0*/  IMAD.U32 R43, RZ, RZ, UR8 ;  /* 0x00000008ff2b7e24 */ /* 0x000fe2000f8e00ff */
[C---:B------:R-:W-:Y:S01]  /*b8e0*/  LOP3.LUT R38, R33.reuse, 0x800fffff, RZ, 0xc0, !PT ;  /* 0x800fffff21267812 */ /* 0x040fe200078ec0ff */
[----:B------:R-:W-:Y:S01]  /*b8f0*/  IMAD.MOV.U32 R40, RZ, RZ, 0x1 ;  /* 0x00000001ff287424 */ /* 0x000fe200078e00ff */
[----:B------:R-:W-:Y:S01]  /*b900*/  LOP3.LUT R41, R33, 0x7ff00000, RZ, 0xc0, !PT ;  /* 0x7ff0000021297812 */ /* 0x000fe200078ec0ff */
[----:B------:R-:W-:Y:S01]  /*b910*/  IMAD.MOV.U32 R63, RZ, RZ, 0x1ca00000 ;  /* 0x1ca00000ff3f7424 */ /* 0x000fe200078e00ff */
[----:B------:R-:W-:Y:S01]  /*b920*/  LOP3.LUT R39, R38, 0x3ff00000, RZ, 0xfc, !PT ;  /* 0x3ff0000026277812 */ /* 0x000fe200078efcff */
[----:B------:R-:W-:Y:S01]  /*b930*/  IMAD.MOV.U32 R38, RZ, RZ, R32 ;  /* 0x000000ffff267224 */ /* 0x000fe200078e0020 */
[----:B------:R-:W-:Y:S01]  /*b940*/  LOP3.LUT R60, R43, 0x7ff00000, RZ, 0xc0, !PT ;  /* 0x7ff000002b3c7812 */ /* 0x000fe200078ec0ff */
[----:B------:R-:W-:-:S02]  /*b950*/  IMAD.MOV.U32 R37, RZ, RZ, R41 ;  /* 0x000000ffff257224 */ /* 0x000fc400078e0029 */
[----:B------:R-:W-:Y:S02]  /*b960*/  IMAD.U32 R42, RZ, RZ, UR4 ;  /* 0x00000004ff2a7e24 */ /* 0x000fe4000f8e00ff */
[----:B------:R-:W0:Y:S01]  /*b970*/  @!P4 DMUL R38, R32, 8.98846567431157953865e+307 ;  /* 0x7fe000002026c828 */ /* 0x000e220000000000 */
[----:B------:R-:W-:-:S09]  /*b980*/  IMAD.MOV.U32 R62, RZ, RZ, R60 ;  /* 0x000000ffff3e7224 */ /* 0x000fd200078e003c */
[----:B0-----:R-:W-:Y:S02]  /*b990*/  @!P4 LOP3.LUT R37, R39, 0x7ff00000, RZ, 0xc0, !PT ;  /* 0x7ff000002725c812 */ /* 0x001fe400078ec0ff */
[----:B------:R-:W-:Y:S02]  /*b9a0*/  ISETP.GE.U32.AND P4, PT, R60, R41, PT ;  /* 0x000000293c00720c */ /* 0x000fe40003f86070 */
[----:B------:R-:W0:Y:S02]  /*b9b0*/  MUFU.RCP64H R41, R39 ;  /* 0x0000002700297308 */ /* 0x000e240000001800 */
[----:B------:R-:W-:Y:S02]  /*b9c0*/  SEL R59, R63, 0x63400000, !P4 ;  /* 0x634000003f3b7807 */ /* 0x000fe40006000000 */
[----:B------:R-:W-:Y:S01]  /*b9d0*/  FSETP.GEU.AND P4, PT, |R43|, 1.469367938527859385e-39, PT ;  /* 0x001000002b00780b */ /* 0x000fe20003f8e200 */
[----:B0-----:R-:W0:-:S06]  /*b9e0*/  DFMA R44, R40, -R38, 1 ;  /* 0x3ff00000282c742b */ /* 0x001e0c0000000826 */
[----:B0-----:R-:W0:-:S06]  /*b9f0*/  DFMA R44, R44, R44, R44 ;  /* 0x0000002c2c2c722b */ /* 0x001e0c000000002c */
[----:B0-----:R0:W1:Y:S02]  /*ba00*/  DFMA R44, R40, R44, R40 ;  /* 0x0000002c282c722b */ /* 0x0010640000000028 */
[----:B0-----:R-:W-:Y:S01]  /*ba10*/  LOP3.LUT R41, R59, 0x800fffff, R43, 0xf8, !PT ;  /* 0x800fffff3b297812 */ /* 0x001fe200078ef82b */
[----:B------:R-:W-:-:S03]  /*ba20*/  IMAD.MOV.U32 R40, RZ, RZ, R42 ;  /* 0x000000ffff287224 */ /* 0x000fc600078e002a */
[----:B-1----:R-:W0:-:S06]  /*ba30*/  DFMA R56, R44, -R38, 1 ;  /* 0x3ff000002c38742b */ /* 0x002e0c0000000826 */
[----:B0-----:R0:W1:Y:S01]  /*ba40*/  DFMA R56, R44, R56, R44 ;  /* 0x000000382c38722b */ /* 0x001062000000002c */
[----:B------:R-:W-:Y:S05]  /*ba50*/  @P4 BRA `(.L_x_192) ;  /* 0x0000008000004947 */ /* 0x000fea0003800000 */
[----:B0-----:R-:W-:Y:S01]  /*ba60*/  LOP3.LUT R45, R33, 0x7ff00000, RZ, 0xc0, !PT ;  /* 0x7ff00000212d7812 */ /* 0x001fe200078ec0ff */
[----:B------:R-:W-:-:S03]  /*ba70*/  IMAD.MOV.U32 R44, RZ, RZ, RZ ;  /* 0x000000ffff2c7224 */ /* 0x000fc600078e00ff */
[----:B------:R-:W-:-:S04]  /*ba80*/  ISETP.GE.U32.AND P4, PT, R60, R45, PT ;  /* 0x0000002d3c00720c */ /* 0x000fc80003f86070 */
[----:B------:R-:W-:-:S04]  /*ba90*/  SEL R45, R63, 0x63400000, !P4 ;  /* 0x634000003f2d7807 */ /* 0x000fc80006000000 */
[----:B------:R-:W-:-:S04]  /*baa0*/  LOP3.LUT R45, R45, 0x80000000, R43, 0xf8, !PT ;  /* 0x800000002d2d7812 */ /* 0x000fc800078ef82b */
[----:B------:R-:W-:-:S06]  /*bab0*/  LOP3.LUT R45, R45, 0x100000, RZ, 0xfc, !PT ;  /* 0x001000002d2d7812 */ /* 0x000fcc00078efcff */
[----:B------:R-:W0:-:S10]  /*bac0*/  DFMA R40, R40, 2, -R44 ;  /* 0x400000002828782b */ /* 0x000e14000000082c */
[----:B0-----:R-:W-:-:S04]  /*bad0*/  LOP3.LUT R62, R41, 0x7ff00000, RZ, 0xc0, !PT ;  /* 0x7ff00000293e7812 */ /* 0x001fc800078ec0ff */
.L_x_192:
[----:B------:R-:W-:Y:S01]  /*bae0*/  IADD3 R64, R62, -0x1, RZ ;  /* 0xffffffff3e407810 */ /* 0x000fe20007ffe0ff */
[----:B01----:R-:W0:Y:S01]  /*baf0*/  DMUL R44, R56, R40 ;  /* 0x00000028382c7228 */ /* 0x003e220000000000 */
[----:B------:R-:W-:Y:S01]  /*bb00*/  IADD3 R65, R37, -0x1, RZ ;  /* 0xffffffff25417810 */ /* 0x000fe20007ffe0ff */
[----:B------:R-:W-:Y:S01]  /*bb10*/  BSSY B1, `(.L_x_193) ;  /* 0x0000037000017945 */ /* 0x000fe20003800000 */
[----:B------:R-:W-:-:S03]  /*bb20*/  ISETP.GT.U32.AND P4, PT, R64, 0x7feffffe, PT ;  /* 0x7feffffe4000780c */ /* 0x000fc60003f84070 */
[----:B0-----:R-:W0:Y:S01]  /*bb30*/  DFMA R58, R44, -R38, R40 ;  /* 0x800000262c3a722b */ /* 0x001e220000000028 */
[----:B------:R-:W-:-:S05]  /*bb40*/  ISETP.GT.U32.OR P4, PT, R65, 0x7feffffe, P4 ;  /* 0x7feffffe4100780c */ /* 0x000fca0002784470 */
[----:B0-----:R0:W1:-:S08]  /*bb50*/  DFMA R58, R56, R58, R44 ;  /* 0x0000003a383a722b */ /* 0x001050000000002c */
[----:B------:R-:W-:Y:S05]  /*bb60*/  @P4 BRA `(.L_x_194) ;  /* 0x000001c000004947 */ /* 0x000fea0003800000 */
[----:B01----:R-:W-:Y:S01]  /*bb70*/  LOP3.LUT R37, R33, 0x7ff00000, RZ, 0xc0, !PT ;  /* 0x7ff0000021257812 */ /* 0x003fe200078ec0ff */
[----:B------:R-:W-:-:S03]  /*bb80*/  IMAD.MOV.U32 R42, RZ, RZ, RZ ;  /* 0x000000ffff2a7224 */ /* 0x000fc600078e00ff */
[C---:B------:R-:W-:Y:S01]  /*bb90*/  ISETP.GE.U32.AND P4, PT, R60.reuse, R37, PT ;  /* 0x000000253c00720c */ /* 0x040fe20003f86070 */
[----:B------:R-:W-:-:S03]  /*bba0*/  IMAD.IADD R60, R60, 0x1, -R37 ;  /* 0x000000013c3c7824 */ /* 0x000fc600078e0a25 */
[----:B------:R-:W-:Y:S02]  /*bbb0*/  SEL R63, R63, 0x63400000, !P4 ;  /* 0x634000003f3f7807 */ /* 0x000fe40006000000 */
[----:B------:R-:W-:-:S04]  /*bbc0*/  IMNMX R60, R60, -0x46a00000, !PT ;  /* 0xb96000003c3c7817 */ /* 0x000fc80007800200 */
[----:B------:R-:W-:-:S05]  /*bbd0*/  IMNMX R60, R60, 0x46a00000, PT ;  /* 0x46a000003c3c7817 */ /* 0x000fca0003800200 */
[----:B------:R-:W-:-:S05]  /*bbe0*/  IMAD.IADD R60, R60, 0x1, -R63 ;  /* 0x000000013c3c7824 */ /* 0x000fca00078e0a3f */
[----:B------:R-:W-:-:S06]  /*bbf0*/  IADD3 R43, R60, 0x7fe00000, RZ ;  /* 0x7fe000003c2b7810 */ /* 0x000fcc0007ffe0ff */
[----:B------:R-:W0:-:S10]  /*bc00*/  DMUL R44, R58, R42 ;  /* 0x0000002a3a2c7228 */ /* 0x000e140000000000 */
[----:B0-----:R-:W-:-:S13]  /*bc10*/  FSETP.GTU.AND P4, PT, |R45|, 1.469367938527859385e-39, PT ;  /* 0x001000002d00780b */ /* 0x001fda0003f8c200 */
[----:B------:R-:W-:Y:S05]  /*bc20*/  @P4 BRA `(.L_x_195) ;  /* 0x0000025000004947 */ /* 0x000fea0003800000 */
[----:B------:R-:W0:Y:S01]  /*bc30*/  DFMA R38, R58, -R38, R40 ;  /* 0x800000263a26722b */ /* 0x000e220000000028 */
[----:B------:R-:W-:-:S09]  /*bc40*/  IMAD.MOV.U32 R42, RZ, RZ, RZ ;  /* 0x000000ffff2a7224 */ /* 0x000fd200078e00ff */
[C---:B0-----:R-:W-:Y:S02]  /*bc50*/  FSETP.NEU.AND P4, PT, R39.reuse, RZ, PT ;  /* 0x000000ff2700720b */ /* 0x041fe40003f8d000 */
[----:B------:R-:W-:-:S04]  /*bc60*/  LOP3.LUT R37, R39, 0x80000000, R33, 0x48, !PT ;  /* 0x8000000027257812 */ /* 0x000fc800078e4821 */
[----:B------:R-:W-:-:S07]  /*bc70*/  LOP3.LUT R43, R37, R43, RZ, 0xfc, !PT ;  /* 0x0000002b252b7212 */ /* 0x000fce00078efcff */
[----:B------:R-:W-:Y:S05]  /*bc80*/  @!P4 BRA `(.L_x_195) ;  /* 0x000001f00000c947 */ /* 0x000fea0003800000 */
[----:B------:R-:W-:Y:S01]  /*bc90*/  IMAD.MOV R33, RZ, RZ, -R60 ;  /* 0x000000ffff217224 */ /* 0x000fe200078e0a3c */
[----:B------:R-:W0:Y:S01]  /*bca0*/  DMUL.RP R42, R58, R42 ;  /* 0x0000002a3a2a7228 */ /* 0x000e220000008000 */
[----:B------:R-:W-:-:S06]  /*bcb0*/  IMAD.MOV.U32 R32, RZ, RZ, RZ ;  /* 0x000000ffff207224 */ /* 0x000fcc00078e00ff */
[----:B------:R-:W1:-:S03]  /*bcc0*/  DFMA R32, R44, -R32, R58 ;  /* 0x800000202c20722b */ /* 0x000e46000000003a */
[----:B0-----:R-:W-:-:S03]  /*bcd0*/  LOP3.LUT R37, R43, R37, RZ, 0x3c, !PT ;  /* 0x000000252b257212 */ /* 0x001fc600078e3cff */
[----:B-1----:R-:W-:-:S04]  /*bce0*/  IADD3 R32, -R60, -0x43300000, RZ ;  /* 0xbcd000003c207810 */ /* 0x002fc80007ffe1ff */
[----:B------:R-:W-:-:S04]  /*bcf0*/  FSETP.NEU.AND P4, PT, |R33|, R32, PT ;  /* 0x000000202100720b */ /* 0x000fc80003f8d200 */
[----:B------:R-:W-:Y:S02]  /*bd00*/  FSEL R44, R42, R44, !P4 ;  /* 0x0000002c2a2c7208 */ /* 0x000fe40006000000 */
[----:B------:R-:W-:Y:S01]  /*bd10*/  FSEL R45, R37, R45, !P4 ;  /* 0x0000002d252d7208 */ /* 0x000fe20006000000 */
[----:B------:R-:W-:Y:S05]  /*bd20*/  BRA `(.L_x_195) ;  /* 0x0000015000007947 */ /* 0x000fea0003800000 */
.L_x_194:
[----:B01----:R-:W0:-:S14]  /*bd30*/  DSETP.NAN.AND P4, PT, R42, R42, PT ;  /* 0x0000002a2a00722a */ /* 0x003e1c0003f88000 */
[----:B0-----:R-:W-:Y:S05]  /*bd40*/  @P4 BRA `(.L_x_196) ;  /* 0x0000011000004947 */ /* 0x001fea0003800000 */
[----:B------:R-:W0:-:S14]  /*bd50*/  DSETP.NAN.AND P4, PT, R32, R32, PT ;  /* 0x000000202000722a */ /* 0x000e1c0003f88000 */
[----:B0-----:R-:W-:Y:S05]  /*bd60*/  @P4 BRA `(.L_x_197) ;  /* 0x000000c000004947 */ /* 0x001fea0003800000 */
[----:B------:R-:W-:Y:S01]  /*bd70*/  ISETP.NE.AND P4, PT, R62, R37, PT ;  /* 0x000000253e00720c */ /* 0x000fe20003f85270 */
[----:B------:R-:W-:Y:S02]  /*bd80*/  IMAD.MOV.U32 R44, RZ, RZ, 0x0 ;  /* 0x00000000ff2c7424 */ /* 0x000fe400078e00ff */
[----:B------:R-:W-:-:S10]  /*bd90*/  IMAD.MOV.U32 R45, RZ, RZ, -0x80000 ;  /* 0xfff80000ff2d7424 */ /* 0x000fd400078e00ff */
[----:B------:R-:W-:Y:S05]  /*bda0*/  @!P4 BRA `(.L_x_195) ;  /* 0x000000d00000c947 */ /* 0x000fea0003800000 */
[----:B------:R-:W-:Y:S02]  /*bdb0*/  ISETP.NE.AND P4, PT, R62, 0x7ff00000, PT ;  /* 0x7ff000003e00780c */ /* 0x000fe40003f85270 */
[----:B------:R-:W-:Y:S02]  /*bdc0*/  LOP3.LUT R45, R43, 0x80000000, R33, 0x48, !PT ;  /* 0x800000002b2d7812 */ /* 0x000fe400078e4821 */
[----:B------:R-:W-:-:S13]  /*bdd0*/  ISETP.EQ.OR P4, PT, R37, RZ, !P4 ;  /* 0x000000ff2500720c */ /* 0x000fda0006782670 */
[----:B------:R-:W-:Y:S01]  /*bde0*/  @P4 LOP3.LUT R32, R45, 0x7ff00000, RZ, 0xfc, !PT ;  /* 0x7ff000002d204812 */ /* 0x000fe200078efcff */
[----:B------:R-:W-:Y:S02]  /*bdf0*/  @!P4 IMAD.MOV.U32 R44, RZ, RZ, RZ ;  /* 0x000000ffff2cc224 */ /* 0x000fe400078e00ff */
[----:B------:R-:W-:Y:S02]  /*be00*/  @P4 IMAD.MOV.U32 R44, RZ, RZ, RZ ;  /* 0x000000ffff2c4224 */ /* 0x000fe400078e00ff */
[----:B------:R-:W-:Y:S01]  /*be10*/  @P4 IMAD.MOV.U32 R45, RZ, RZ, R32 ;  /* 0x000000ffff2d4224 */ /* 0x000fe200078e0020 */
[----:B------:R-:W-:Y:S05]  /*be20*/  BRA `(.L_x_195) ;  /* 0x0000005000007947 */ /* 0x000fea0003800000 */
.L_x_197:
[----:B------:R-:W-:Y:S01]  /*be30*/  LOP3.LUT R45, R33, 0x80000, RZ, 0xfc, !PT ;  /* 0x00080000212d7812 */ /* 0x000fe200078efcff */
[----:B------:R-:W-:Y:S01]  /*be40*/  IMAD.MOV.U32 R44, RZ, RZ, R32 ;  /* 0x000000ffff2c7224 */ /* 0x000fe200078e0020 */
[----:B------:R-:W-:Y:S05]  /*be50*/  BRA `(.L_x_195) ;  /* 0x0000002000007947 */ /* 0x000fea0003800000 */
.L_x_196:
[----:B------:R-:W-:Y:S01]  /*be60*/  LOP3.LUT R45, R43, 0x80000, RZ, 0xfc, !PT ;  /* 0x000800002b2d7812 */ /* 0x000fe200078efcff */
[----:B------:R-:W-:Y:S02]  /*be70*/  IMAD.MOV.U32 R44, RZ, RZ, R42 ;  /* 0x000000ffff2c7224 */ /* 0x000fe400078e002a */
.L_x_195:
[----:B------:R-:W-:Y:S05]  /*be80*/  BSYNC B1 ;  /* 0x0000000000017941 */ /* 0x000fea0003800000 */
.L_x_193:
[----:B------:R-:W-:Y:S02]  /*be90*/  IMAD.MOV.U32 R32, RZ, RZ, R61 ;  /* 0x000000ffff207224 */ /* 0x000fe400078e003d */
[----:B------:R-:W-:-:S04]  /*bea0*/  IMAD.MOV.U32 R33, RZ, RZ, 0x0 ;  /* 0x00000000ff217424 */ /* 0x000fc800078e00ff */
[----:B------:R-:W-:Y:S05]  /*beb0*/  RET.REL.NODEC R32 `(triton_poi_fused_stack_9) ;  /* 0xffff414020007950 */ /* 0x000fea0003c3ffff */
        .type           $triton_poi_fused_stack_9$__internal_accurate_pow,@function
        .size           $triton_poi_fused_stack_9$__internal_accurate_pow,($triton_poi_fused_stack_9$__internal_trig_reduction_slowpathd - $triton_poi_fused_stack_9$__internal_accurate_pow)
$triton_poi_fused_stack_9$__internal_accurate_pow:
[----:B------:R-:W-:Y:S01]  /*bec0*/  ISETP.GT.U32.AND P5, PT, R37, 0xfffff, PT ;  /* 0x000fffff2500780c */ /* 0x000fe20003fa4070 */
[----:B------:R-:W-:Y:S01]  /*bed0*/  IMAD.U32 R2, RZ, RZ, UR4 ;  /* 0x00000004ff027e24 */ /* 0x000fe2000f8e00ff */
[--C-:B------:R-:W-:Y:S01]  /*bee0*/  SHF.R.U32.HI R52, RZ, 0x14, R37.reuse ;  /* 0x00000014ff347819 */ /* 0x100fe20000011625 */
[----:B------:R-:W-:Y:S02]  /*bef0*/  IMAD.MOV.U32 R3, RZ, RZ, R37 ;  /* 0x000000ffff037224 */ /* 0x000fe400078e0025 */
[----:B------:R-:W-:Y:S02]  /*bf00*/  IMAD.MOV.U32 R47, RZ, RZ, 0x40c38800 ;  /* 0x40c38800ff2f7424 */ /* 0x000fe400078e00ff */
[----:B------:R-:W-:Y:S02]  /*bf10*/  IMAD.U32 R48, RZ, RZ, UR4 ;  /* 0x00000004ff307e24 */ /* 0x000fe4000f8e00ff */
[----:B------:R-:W-:Y:S02]  /*bf20*/  IMAD.MOV.U32 R58, RZ, RZ, 0x7d2cafe2 ;  /* 0x7d2cafe2ff3a7424 */ /* 0x000fe400078e00ff */
[----:B------:R-:W-:-:S02]  /*bf30*/  IMAD.MOV.U32 R59, RZ, RZ, 0x3eb0f5ff ;  /* 0x3eb0f5ffff3b7424 */ /* 0x000fc400078e00ff */
[----:B------:R-:W0:-:S10]  /*bf40*/  @!P5 DMUL R2, R2, 1.80143985094819840000e+16 ;  /* 0x435000000202d828 */ /* 0x000e140000000000 */
[----:B0-----:R-:W-:Y:S01]  /*bf50*/  @!P5 LEA.HI R52, R3, 0xffffffca, RZ, 0xc ;  /* 0xffffffca0334d811 */ /* 0x001fe200078f60ff */
[----:B------:R-:W-:Y:S02]  /*bf60*/  @!P5 IMAD.MOV.U32 R47, RZ, RZ, R3 ;  /* 0x000000ffff2fd224 */ /* 0x000fe400078e0003 */
[----:B------:R-:W-:Y:S02]  /*bf70*/  IMAD.MOV.U32 R3, RZ, RZ, R50 ;  /* 0x000000ffff037224 */ /* 0x000fe400078e0032 */
[----:B------:R-:W-:Y:S01]  /*bf80*/  @!P5 IMAD.MOV.U32 R48, RZ, RZ, R2 ;  /* 0x000000ffff30d224 */ /* 0x000fe200078e0002 */
[----:B------:R-:W-:Y:S01]  /*bf90*/  LOP3.LUT R47, R47, 0x800fffff, RZ, 0xc0, !PT ;  /* 0x800fffff2f2f7812 */ /* 0x000fe200078ec0ff */
[C---:B------:R-:W-:Y:S02]  /*bfa0*/  IMAD.SHL.U32 R50, R3.reuse, 0x2, RZ ;  /* 0x0000000203327824 */ /* 0x040fe400078e00ff */
[----:B------:R-:W-:Y:S01]  /*bfb0*/  IMAD.MOV.U32 R2, RZ, RZ, R49 ;  /* 0x000000ffff027224 */ /* 0x000fe200078e0031 */
[----:B------:R-:W-:-:S02]  /*bfc0*/  LOP3.LUT R49, R3, 0xff0fffff, RZ, 0xc0, !PT ;  /* 0xff0fffff03317812 */ /* 0x000fc400078ec0ff */
[----:B------:R-:W-:-:S04]  /*bfd0*/  ISETP.GT.U32.AND P5, PT, R50, -0x2000001, PT ;  /* 0xfdffffff3200780c */ /* 0x000fc80003fa4070 */
[----:B------:R-:W-:Y:S02]  /*bfe0*/  SEL R3, R49, R3, P5 ;  /* 0x0000000331037207 */ /* 0x000fe40002800000 */
[----:B------:R-:W-:Y:S02]  /*bff0*/  LOP3.LUT R49, R47, 0x3ff00000, RZ, 0xfc, !PT ;  /* 0x3ff000002f317812 */ /* 0x000fe400078efcff */
[----:B------:R-:W-:Y:S02]  /*c000*/  IADD3 R47, R52, -0x3ff, RZ ;  /* 0xfffffc01342f7810 */ /* 0x000fe40007ffe0ff */
[----:B------:R-:W-:-:S13]  /*c010*/  ISETP.GE.U32.AND P5, PT, R49, 0x3ff6a09f, PT ;  /* 0x3ff6a09f3100780c */ /* 0x000fda0003fa6070 */
[----:B------:R-:W-:Y:S02]  /*c020*/  @P5 IADD3 R51, R49, -0x100000, RZ ;  /* 0xfff0000031335810 */ /* 0x000fe40007ffe0ff */
[----:B------:R-:W-:Y:S01]  /*c030*/  @P5 IADD3 R47, R52, -0x3fe, RZ ;  /* 0xfffffc02342f5810 */ /* 0x000fe20007ffe0ff */
[----:B------:R-:W-:Y:S02]  /*c040*/  IMAD.MOV.U32 R52, RZ, RZ, RZ ;  /* 0x000000ffff347224 */ /* 0x000fe400078e00ff */
[----:B------:R-:W-:-:S06]  /*c050*/  @P5 IMAD.MOV.U32 R49, RZ, RZ, R51 ;  /* 0x000000ffff315224 */ /* 0x000fcc00078e0033 */
[----:B------:R-:W0:-:S04]  /*c060*/  DADD R50, R48, 1 ;  /* 0x3ff0000030327429 */ /* 0x000e080000000000 */
[----:B------:R-:W-:Y:S02]  /*c070*/  DADD R48, R48, -1 ;  /* 0xbff0000030307429 */ /* 0x000fe40000000000 */
[----:B0-----:R-:W0:Y:S02]  /*c080*/  MUFU.RCP64H R53, R51 ;  /* 0x0000003300357308 */ /* 0x001e240000001800 */
[----:B0-----:R-:W0:-:S06]  /*c090*/  DFMA R54, -R50, R52, 1 ;  /* 0x3ff000003236742b */ /* 0x001e0c0000000134 */
[----:B0-----:R-:W0:-:S06]  /*c0a0*/  DFMA R54, R54, R54, R54 ;  /* 0x000000363636722b */ /* 0x001e0c0000000036 */
[----:B0-----:R-:W0:-:S06]  /*c0b0*/  DFMA R54, R52, R54, R52 ;  /* 0x000000363436722b */ /* 0x001e0c0000000034 */
[----:B0-----:R-:W0:-:S06]  /*c0c0*/  DMUL R52, R48, R54 ;  /* 0x0000003630347228 */ /* 0x001e0c0000000000 */
[----:B0-----:R-:W0:-:S06]  /*c0d0*/  DFMA R52, R48, R54, R52 ;  /* 0x000000363034722b */ /* 0x001e0c0000000034 */
[----:B0-----:R-:W0:-:S04]  /*c0e0*/  DMUL R56, R52, R52 ;  /* 0x0000003434387228 */ /* 0x001e080000000000 */
[----:B------:R-:W1:-:S04]  /*c0f0*/  DADD R50, R48, -R52 ;  /* 0x0000000030327229 */ /* 0x000e480000000834 */
[----:B0-----:R-:W0:-:S04]  /*c100*/  DFMA R58, R56, R58, c[0x2][0x28] ;  /* 0x00800a00383a762b */ /* 0x001e08000000003a */
[----:B-1----:R-:W-:-:S04]  /*c110*/  DADD R50, R50, R50 ;  /* 0x0000000032327229 */ /* 0x002fc80000000032 */
[----:B0-----:R-:W0:-:S04]  /*c120*/  DFMA R58, R56, R58, c[0x2][0x30] ;  /* 0x00800c00383a762b */ /* 0x001e08000000003a */
[----:B------:R-:W-:-:S04]  /*c130*/  DMUL R64, R52, R52 ;  /* 0x0000003434407228 */ /* 0x000fc80000000000 */
[----:B0-----:R-:W0:-:S04]  /*c140*/  DFMA R58, R56, R58, c[0x2][0x38] ;  /* 0x00800e00383a762b */ /* 0x001e08000000003a */
[----:B------:R-:W-:-:S04]  /*c150*/  DFMA R50, R48, -R52, R50 ;  /* 0x800000343032722b */ /* 0x000fc80000000032 */
[----:B0-----:R-:W0:-:S04]  /*c160*/  DFMA R58, R56, R58, c[0x2][0x40] ;  /* 0x00801000383a762b */ /* 0x001e08000000003a */
[----:B------:R-:W-:-:S04]  /*c170*/  DMUL R66, R52, R64 ;  /* 0x0000004034427228 */ /* 0x000fc80000000000 */
[----:B0-----:R-:W0:-:S04]  /*c180*/  DFMA R58, R56, R58, c[0x2][0x48] ;  /* 0x00801200383a762b */ /* 0x001e08000000003a */
[----:B------:R-:W-:-:S04]  /*c190*/  DMUL R48, R54, R50 ;  /* 0x0000003236307228 */ /* 0x000fc80000000000 */
[----:B0-----:R-:W0:-:S04]  /*c1a0*/  DFMA R58, R56, R58, c[0x2][0x50] ;  /* 0x00801400383a762b */ /* 0x001e08000000003a */
[----:B------:R-:W1:-:S04]  /*c1b0*/  DFMA R68, R52, R64, -R66 ;  /* 0x000000403444722b */ /* 0x000e480000000842 */
[----:B0-----:R-:W0:-:S04]  /*c1c0*/  DFMA R60, R56, R58, c[0x2][0x58] ;  /* 0x00801600383c762b */ /* 0x001e08000000003a */
[----:B-1----:R1:W-:Y:S02]  /*c1d0*/  DFMA R68, R48, R64, R68 ;  /* 0x000000403044722b */ /* 0x0023e40000000044 */
[----:B-1----:R-:W-:Y:S02]  /*c1e0*/  IADD3 R49, R49, 0x100000, RZ ;  /* 0x0010000031317810 */ /* 0x002fe40007ffe0ff */
[----:B0-----:R-:W0:-:S04]  /*c1f0*/  DADD R62, -R60, c[0x2][0x58] ;  /* 0x008016003c3e7629 */ /* 0x001e080000000100 */
[----:B------:R-:W1:-:S04]  /*c200*/  DFMA R64, R52, R52, -R64 ;  /* 0x000000343440722b */ /* 0x000e480000000840 */
[----:B0-----:R-:W0:-:S04]  /*c210*/  DFMA R62, R56, R58, R62 ;  /* 0x0000003a383e722b */ /* 0x001e08000000003e */
[----:B-1----:R-:W1:-:S04]  /*c220*/  DFMA R64, R52, R48, R64 ;  /* 0x000000303440722b */ /* 0x002e480000000040 */
[----:B0-----:R-:W0:-:S04]  /*c230*/  DADD R62, R62, c[0x2][0x60] ;  /* 0x008018003e3e7629 */ /* 0x001e080000000000 */
[----:B-1----:R-:W-:-:S04]  /*c240*/  DFMA R64, R52, R64, R68 ;  /* 0x000000403440722b */ /* 0x002fc80000000044 */
[----:B0-----:R-:W0:-:S06]  /*c250*/  DADD R56, R60, R62 ;  /* 0x000000003c387229 */ /* 0x001e0c000000003e */
[----:B0-----:R-:W0:-:S04]  /*c260*/  DMUL R48, R56, R66 ;  /* 0x0000004238307228 */ /* 0x001e080000000000 */
[----:B------:R-:W1:-:S04]  /*c270*/  DADD R60, R60, -R56 ;  /* 0x000000003c3c7229 */ /* 0x000e480000000838 */
[----:B0-----:R-:W0:-:S04]  /*c280*/  DFMA R58, R56, R66, -R48 ;  /* 0x00000042383a722b */ /* 0x001e080000000830 */
[----:B-1----:R-:W-:-:S04]  /*c290*/  DADD R60, R62, R60 ;  /* 0x000000003e3c7229 */ /* 0x002fc8000000003c */
[----:B0-----:R-:W0:-:S06]  /*c2a0*/  DFMA R58, R56, R64, R58 ;  /* 0x00000040383a722b */ /* 0x001e0c000000003a */
[----:B0-----:R-:W0:-:S06]  /*c2b0*/  DFMA R58, R60, R66, R58 ;  /* 0x000000423c3a722b */ /* 0x001e0c000000003a */
[----:B0-----:R-:W0:-:S06]  /*c2c0*/  DADD R56, R48, R58 ;  /* 0x0000000030387229 */ /* 0x001e0c000000003a */
[----:B0-----:R-:W0:-:S04]  /*c2d0*/  DADD R60, R52, R56 ;  /* 0x00000000343c7229 */ /* 0x001e080000000038 */
[----:B------:R-:W1:-:S04]  /*c2e0*/  DADD R48, R48, -R56 ;  /* 0x0000000030307229 */ /* 0x000e480000000838 */
[----:B0-----:R-:W0:-:S04]  /*c2f0*/  DADD R52, R52, -R60 ;  /* 0x0000000034347229 */ /* 0x001e08000000083c */
[----:B-1----:R-:W-:-:S04]  /*c300*/  DADD R48, R58, R48 ;  /* 0x000000003a307229 */ /* 0x002fc80000000030 */
[----:B0-----:R-:W0:-:S06]  /*c310*/  DADD R52, R56, R52 ;  /* 0x0000000038347229 */ /* 0x001e0c0000000034 */
[----:B0-----:R0:W1:Y:S02]  /*c320*/  DADD R48, R48, R52 ;  /* 0x0000000030307229 */ /* 0x0010640000000034 */
[----:B0-----:R-:W-:Y:S01]  /*c330*/  LOP3.LUT R52, R47, 0x80000000, RZ, 0x3c, !PT ;  /* 0x800000002f347812 */ /* 0x001fe200078e3cff */
[----:B------:R-:W-:-:S03]  /*c340*/  IMAD.MOV.U32 R53, RZ, RZ, 0x43300000 ;  /* 0x43300000ff357424 */ /* 0x000fc600078e00ff */
[----:B-1----:R-:W0:-:S04]  /*c350*/  DFMA R48, R54, R50, R48 ;  /* 0x000000323630722b */ /* 0x002e080000000030 */
[----:B------:R-:W-:-:S04]  /*c360*/  DADD R52, R52, c[0x2][0x68] ;  /* 0x00801a0034347629 */ /* 0x000fc80000000000 */
[----:B0-----:R-:W0:-:S06]  /*c370*/  DADD R50, R60, R48 ;  /* 0x000000003c327229 */ /* 0x001e0c0000000030 */
[----:B0-----:R-:W0:-:S04]  /*c380*/  DFMA R54, R52, c[0x2][0x70], R50 ;  /* 0x00801c0034367a2b */ /* 0x001e080000000032 */
[----:B------:R-:W1:-:S04]  /*c390*/  DADD R60, R60, -R50 ;  /* 0x000000003c3c7229 */ /* 0x000e480000000832 */
[----:B0-----:R-:W0:-:S04]  /*c3a0*/  DFMA R56, -R52, c[0x2][0x70], R54 ;  /* 0x00801c0034387a2b */ /* 0x001e080000000136 */
[----:B-1----:R-:W-:-:S04]  /*c3b0*/  DADD R60, R48, R60 ;  /* 0x00000000303c7229 */ /* 0x002fc8000000003c */
[----:B0-----:R0:W1:Y:S02]  /*c3c0*/  DADD R56, -R50, R56 ;  /* 0x0000000032387229 */ /* 0x0010640000000138 */
[----:B0-----:R-:W-:Y:S02]  /*c3d0*/  IMAD.MOV.U32 R50, RZ, RZ, 0x69ce2bdf ;  /* 0x69ce2bdfff327424 */ /* 0x001fe400078e00ff */
[----:B------:R-:W-:Y:S02]  /*c3e0*/  IMAD.MOV.U32 R51, RZ, RZ, 0x3e5ade15 ;  /* 0x3e5ade15ff337424 */ /* 0x000fe400078e00ff */
[----:B-1----:R-:W0:-:S06]  /*c3f0*/  DADD R56, R60, -R56 ;  /* 0x000000003c387229 */ /* 0x002e0c0000000838 */
[----:B0-----:R-:W0:-:S06]  /*c400*/  DFMA R56, R52, c[0x2][0x78], R56 ;  /* 0x00801e0034387a2b */ /* 0x001e0c0000000038 */
[----:B0-----:R-:W0:-:S06]  /*c410*/  DADD R48, R54, R56 ;  /* 0x0000000036307229 */ /* 0x001e0c0000000038 */
[----:B0-----:R-:W0:-:S04]  /*c420*/  DADD R54, R54, -R48 ;  /* 0x0000000036367229 */ /* 0x001e080000000830 */
[----:B------:R-:W1:-:S04]  /*c430*/  DMUL R52, R48, R2 ;  /* 0x0000000230347228 */ /* 0x000e480000000000 */
[----:B0-----:R-:W-:-:S04]  /*c440*/  DADD R54, R56, R54 ;  /* 0x0000000038367229 */ /* 0x001fc80000000036 */
[----:B-1----:R-:W0:-:S06]  /*c450*/  DFMA R48, R48, R2, -R52 ;  /* 0x000000023030722b */ /* 0x002e0c0000000834 */
[----:B0-----:R0:W1:Y:S02]  /*c460*/  DFMA R54, R54, R2, R48 ;  /* 0x000000023636722b */ /* 0x0010640000000030 */
[----:B0-----:R-:W-:Y:S02]  /*c470*/  IMAD.MOV.U32 R2, RZ, RZ, 0x652b82fe ;  /* 0x652b82feff027424 */ /* 0x001fe400078e00ff */
[----:B------:R-:W-:Y:S02]  /*c480*/  IMAD.MOV.U32 R3, RZ, RZ, 0x3ff71547 ;  /* 0x3ff71547ff037424 */ /* 0x000fe400078e00ff */
[----:B-1----:R-:W0:-:S06]  /*c490*/  DADD R56, R52, R54 ;  /* 0x0000000034387229 */ /* 0x002e0c0000000036 */
[----:B0-----:R-:W0:-:S04]  /*c4a0*/  DFMA R58, R56, R2, 6.75539944105574400000e+15 ;  /* 0x43380000383a742b */ /* 0x001e080000000002 */
[----:B------:R-:W-:Y:S02]  /*c4b0*/  FADD.FTZ R47, |R57|, -RZ ;  /* 0x800000ff392f7221 */ /* 0x000fe40000010200 */
[----:B0-----:R-:W0:-:S03]  /*c4c0*/  DADD R2, R58, -6.75539944105574400000e+15 ;  /* 0xc33800003a027429 */ /* 0x001e060000000000 */
[----:B------:R-:W-:-:S03]  /*c4d0*/  FSETP.GEU.AND P5, PT, R47, 4.1917929649353027344, PT ;  /* 0x4086232b2f00780b */ /* 0x000fc60003fae000 */
[----:B0-----:R-:W0:-:S06]  /*c4e0*/  DFMA R48, R2, c[0x2][0x80], R56 ;  /* 0x0080200002307a2b */ /* 0x001e0c0000000038 */
[----:B0-----:R-:W0:-:S06]  /*c4f0*/  DFMA R48, R2, c[0x2][0x88], R48 ;  /* 0x0080220002307a2b */ /* 0x001e0c0000000030 */
[----:B0-----:R-:W0:-:S06]  /*c500*/  DFMA R2, R48, R50, c[0x2][0x90] ;  /* 0x008024003002762b */ /* 0x001e0c0000000032 */
        /* <DEDUP_REMOVED lines=8> */
[----:B0-----:R-:W0:-:S06]  /*c590*/  DFMA R2, R48, R2, 1 ;  /* 0x3ff000003002742b */ /* 0x001e0c0000000002 */
[----:B0-----:R-:W-:-:S04]  /*c5a0*/  DFMA R50, R48, R2, 1 ;  /* 0x3ff000003032742b */ /* 0x001fc80000000002 */
[----:B------:R-:W0:-:S06]  /*c5b0*/  DADD R48, R52, -R56 ;  /* 0x0000000034307229 */ /* 0x000e0c0000000838 */
[----:B0-----:R0:W1:Y:S01]  /*c5c0*/  DADD R52, R54, R48 ;  /* 0x0000000036347229 */ /* 0x0010620000000030 */
[----:B------:R-:W-:Y:S02]  /*c5d0*/  IMAD R3, R58, 0x100000, R51 ;  /* 0x001000003a037824 */ /* 0x000fe400078e0233 */
[----:B------:R-:W-:Y:S01]  /*c5e0*/  IMAD.MOV.U32 R2, RZ, RZ, R50 ;  /* 0x000000ffff027224 */ /* 0x000fe200078e0032 */
[----:B------:R-:W-:Y:S05]  /*c5f0*/  @!P5 BRA `(.L_x_198) ;  /* 0x000000d00000d947 */ /* 0x000fea0003800000 */
[----:B01----:R-:W-:-:S04]  /*c600*/  DADD R2, R56, +INF ;  /* 0x7ff0000038027429 */ /* 0x003fc80000000000 */
[----:B------:R-:W0:-:S06]  /*c610*/  DSETP.GEU.AND P5, PT, R56, RZ, PT ;  /* 0x000000ff3800722a */ /* 0x000e0c0003fae000 */
[----:B0-----:R-:W-:Y:S02]  /*c620*/  FSEL R2, R2, RZ, P5 ;  /* 0x000000ff02027208 */ /* 0x001fe40002800000 */
[----:B------:R-:W-:Y:S02]  /*c630*/  FSEL R3, R3, RZ, P5 ;  /* 0x000000ff03037208 */ /* 0x000fe40002800000 */
[----:B------:R-:W-:-:S13]  /*c640*/  FSETP.GEU.AND P5, PT, R47, 4.2275390625, PT ;  /* 0x408748002f00780b */ /* 0x000fda0003fae000 */
[----:B------:R-:W-:Y:S01]  /*c650*/  @!P5 LEA.HI R47, R58, R58, RZ, 0x1 ;  /* 0x0000003a3a2fd211 */ /* 0x000fe200078f08ff */
[----:B------:R-:W-:Y:S02]  /*c660*/  @!P5 IMAD.MOV.U32 R48, RZ, RZ, R50 ;  /* 0x000000ffff30d224 */ /* 0x000fe400078e0032 */
[----:B------:R-:W-:Y:S01]  /*c670*/  @!P5 IMAD.MOV.U32 R50, RZ, RZ, RZ ;  /* 0x000000ffff32d224 */ /* 0x000fe200078e00ff */
[----:B------:R-:W-:-:S05]  /*c680*/  @!P5 SHF.R.S32.HI R47, RZ, 0x1, R47 ;  /* 0x00000001ff2fd819 */ /* 0x000fca000001142f */
[----:B------:R-:W-:Y:S02]  /*c690*/  @!P5 IMAD.IADD R58, R58, 0x1, -R47 ;  /* 0x000000013a3ad824 */ /* 0x000fe400078e0a2f */
[----:B------:R-:W-:-:S03]  /*c6a0*/  @!P5 IMAD R49, R47, 0x100000, R51 ;  /* 0x001000002f31d824 */ /* 0x000fc600078e0233 */
[----:B------:R-:W-:-:S06]  /*c6b0*/  @!P5 LEA R51, R58, 0x3ff00000, 0x14 ;  /* 0x3ff000003a33d811 */ /* 0x000fcc00078ea0ff */
[----:B------:R0:W1:-:S09]  /*c6c0*/  @!P5 DMUL R2, R48, R50 ;  /* 0x000000323002d228 */ /* 0x0000520000000000 */
.L_x_198:
[----:B01----:R-:W0:Y:S01]  /*c6d0*/  DFMA R52, R52, R2, R2 ;  /* 0x000000023434722b */ /* 0x003e220000000002 */
[----:B------:R-:W-:-:S09]  /*c6e0*/  ISETP.NE.AND P5, PT, R2, RZ, PT ;  /* 0x000000ff0200720c */ /* 0x000fd20003fa5270 */
[----:B0-----:R-:W-:Y:S02]  /*c6f0*/  FSEL R47, R2, R52, !P5 ;  /* 0x00000034022f7208 */ /* 0x001fe40006800000 */
[C---:B------:R-:W-:Y:S02]  /*c700*/  LOP3.LUT R2, R3.reuse, 0x7fffffff, RZ, 0xc0, !PT ;  /* 0x7fffffff03027812 */ /* 0x040fe400078ec0ff */
[----:B------:R-:W-:Y:S01]  /*c710*/  FSEL R49, R3, R53, !P5 ;  /* 0x0000003503317208 */ /* 0x000fe20006800000 */
[----:B------:R-:W-:Y:S01]  /*c720*/  IMAD.MOV.U32 R3, RZ, RZ, 0x0 ;  /* 0x00000000ff037424 */ /* 0x000fe200078e00ff */
[----:B------:R-:W-:Y:S01]  /*c730*/  ISETP.NE.AND P5, PT, R2, 0x7ff00000, PT ;  /* 0x7ff000000200780c */ /* 0x000fe20003fa5270 */
[----:B------:R-:W-:-:S03]  /*c740*/  IMAD.MOV.U32 R2, RZ, RZ, R0 ;  /* 0x000000ffff027224 */ /* 0x000fc600078e0000 */
[----:B------:R-:W-:Y:S02]  /*c750*/  FSEL R47, R47, R52, !P5 ;  /* 0x000000342f2f7208 */ /* 0x000fe40006800000 */
[----:B------:R-:W-:Y:S01]  /*c760*/  FSEL R52, R49, R53, !P5 ;  /* 0x0000003531347208 */ /* 0x000fe20006800000 */
[----:B------:R-:W-:Y:S06]  /*c770*/  RET.REL.NODEC R2 `(triton_poi_fused_stack_9) ;  /* 0xffff388002007950 */ /* 0x000fec0003c3ffff */
        .type           $triton_poi_fused_stack_9$__internal_trig_reduction_slowpathd,@function
        .size           $triton_poi_fused_stack_9$__internal_trig_reduction_slowpathd,(.L_x_208 - $triton_poi_fused_stack_9$__internal_trig_reduction_slowpathd)
$triton_poi_fused_stack_9$__internal_trig_reduction_slowpathd:
[--C-:B------:R-:W-:Y:S01]  /*c780*/  SHF.R.U32.HI R75, RZ, 0x14, R73.reuse ;  /* 0x00000014ff4b7819 */ /* 0x100fe20000011649 */
[----:B------:R-:W-:Y:S02]  /*c790*/  IMAD.MOV.U32 R78, RZ, RZ, R74 ;  /* 0x000000ffff4e7224 */ /* 0x000fe400078e004a */
[----:B------:R-:W-:Y:S01]  /*c7a0*/  IMAD.MOV.U32 R80, RZ, RZ, R73 ;  /* 0x000000ffff507224 */ /* 0x000fe200078e0049 */
[----:B------:R-:W-:-:S04]  /*c7b0*/  SGXT.U32 R75, R75, 0xb ;  /* 0x0000000b4b4b781a */ /* 0x000fc80000000000 */
[----:B------:R-:W-:-:S13]  /*c7c0*/  ISETP.NE.AND P6, PT, R75, 0x7ff, PT ;  /* 0x000007ff4b00780c */ /* 0x000fda0003fc5270 */
[----:B------:R-:W-:Y:S05]  /*c7d0*/  @!P6 BRA `(.L_x_199) ;  /* 0x00000a400000e947 */ /* 0x000fea0003800000 */
[----:B------:R-:W-:Y:S01]  /*c7e0*/  IADD3 R74, R75, -0x400, RZ ;  /* 0xfffffc004b4a7810 */ /* 0x000fe20007ffe0ff */
[----:B------:R-:W-:Y:S01]  /*c7f0*/  BSSY B0, `(.L_x_200) ;  /* 0x000003a000007945 */ /* 0x000fe20003800000 */
[----:B------:R-:W-:Y:S02]  /*c800*/  IADD3 R84, R1, 0x8, RZ ;  /* 0x0000000801547810 */ /* 0x000fe40007ffe0ff */
[----:B------:R-:W-:Y:S02]  /*c810*/  SHF.R.U32.HI R249, RZ, 0x6, R74 ;  /* 0x00000006fff97819 */ /* 0x000fe4000001164a */
[----:B------:R-:W-:Y:S02]  /*c820*/  ISETP.GE.U32.AND P6, PT, R74, 0x80, PT ;  /* 0x000000804a00780c */ /* 0x000fe40003fc6070 */
[C---:B------:R-:W-:Y:S02]  /*c830*/  IADD3 R248, -R249.reuse, 0x13, RZ ;  /* 0x00000013f9f87810 */ /* 0x040fe40007ffe1ff */
[----:B------:R-:W-:-:S02]  /*c840*/  IADD3 R75, -R249, 0xf, RZ ;  /* 0x0000000ff94b7810 */ /* 0x000fc40007ffe1ff */
[----:B------:R-:W-:-:S04]  /*c850*/  SEL R248, R248, 0x12, P6 ;  /* 0x00000012f8f87807 */ /* 0x000fc80003000000 */
[----:B------:R-:W-:-:S13]  /*c860*/  ISETP.GE.AND P6, PT, R75, R248, PT ;  /* 0x000000f84b00720c */ /* 0x000fda0003fc6270 */
[----:B------:R-:W-:Y:S01]  /*c870*/  @P6 IMAD.MOV.U32 R248, RZ, RZ, R75 ;  /* 0x000000fffff86224 */ /* 0x000fe200078e004b */
[----:B------:R-:W-:Y:S01]  /*c880*/  @P6 CS2R R82, SRZ ;  /* 0x0000000000526805 */ /* 0x000fe2000001ff00 */
[----:B------:R-:W-:Y:S05]  /*c890*/  @P6 BRA `(.L_x_201) ;  /* 0x000002f000006947 */ /* 0x000fea0003800000 */
[----:B------:R-:W-:Y:S01]  /*c8a0*/  LOP3.LUT R71, R71, 0xbfffffff, RZ, 0xc0, !PT ;  /* 0xbfffffff47477812 */ /* 0x000fe200078ec0ff */
[----:B------:R-:W-:Y:S01]  /*c8b0*/  CS2R R82, SRZ ;  /* 0x0000000000527805 */ /* 0x000fe2000001ff00 */
[----:B------:R-:W-:Y:S02]  /*c8c0*/  SHF.R.U64 R76, R74, 0x6, RZ ;  /* 0x000000064a4c7819 */ /* 0x000fe400000012ff */
[----:B------:R-:W-:Y:S02]  /*c8d0*/  @P0 LOP3.LUT R71, R71, 0x40000000, RZ, 0xfc, !PT ;  /* 0x4000000047470812 */ /* 0x000fe400078efcff */
[--C-:B------:R-:W-:Y:S01]  /*c8e0*/  SHF.R.S32.HI R75, RZ, 0x1f, R248.reuse ;  /* 0x0000001fff4b7819 */ /* 0x100fe200000114f8 */
[C---:B------:R-:W-:Y:S01]  /*c8f0*/  IMAD.SHL.U32 R79, R76.reuse, 0x8, RZ ;  /* 0x000000084c4f7824 */ /* 0x040fe200078e00ff */
[----:B------:R-:W-:-:S02]  /*c900*/  IADD3 R74, P0, P6, R76, -0xf, R248 ;  /* 0xfffffff14c4a7810 */ /* 0x000fc40007e1e0f8 */
[----:B------:R-:W-:Y:S01]  /*c910*/  SHF.L.U64.HI R77, R76, 0x3, RZ ;  /* 0x000000034c4d7819 */ /* 0x000fe200000102ff */
[----:B------:R-:W-:Y:S01]  /*c920*/  IMAD R81, R249, 0x8, -R79 ;  /* 0x00000008f9517824 */ /* 0x000fe200078e0a4f */
[----:B------:R-:W-:Y:S02]  /*c930*/  IADD3.X R75, RZ, -0x1, R75, P0, P6 ;  /* 0xffffffffff4b7810 */ /* 0x000fe400007ec44b */
[----:B------:R-:W-:Y:S02]  /*c940*/  IADD3 R76, P0, -R79, c[0x4][0x10], RZ ;  /* 0x010004004f4c7a10 */ /* 0x000fe40007f1e1ff */
[C---:B------:R-:W-:Y:S01]  /*c950*/  SHF.L.U64.HI R80, R78.reuse, 0xb, R80 ;  /* 0x0000000b4e507819 */ /* 0x040fe20000010250 */
[----:B------:R-:W-:Y:S01]  /*c960*/  IMAD.SHL.U32 R78, R78, 0x800, RZ ;  /* 0x000008004e4e7824 */ /* 0x000fe200078e00ff */
[----:B------:R-:W-:Y:S02]  /*c970*/  IADD3 R76, P6, R76, 0x78, RZ ;  /* 0x000000784c4c7810 */ /* 0x000fe40007fde0ff */
[----:B------:R-:W-:Y:S01]  /*c980*/  LOP3.LUT R79, R80, 0x80000000, RZ, 0xfc, !PT ;  /* 0x80000000504f7812 */ /* 0x000fe200078efcff */
[----:B------:R-:W-:Y:S01]  /*c990*/  IMAD.IADD R80, R84, 0x1, R81 ;  /* 0x0000000154507824 */ /* 0x000fe200078e0251 */
[----:B------:R-:W-:-:S02]  /*c9a0*/  IADD3.X R77, RZ, c[0x4][0x14], ~R77, P6, P0 ;  /* 0x01000500ff4d7a10 */ /* 0x000fc400037e0c4d */
[----:B------:R-:W-:Y:S02]  /*c9b0*/  LOP3.LUT P0, RZ, R71, 0x40000000, RZ, 0xc0, !PT ;  /* 0x4000000047ff7812 */ /* 0x000fe4000780c0ff */
.L_x_202:
[----:B------:R-:W-:Y:S01]  /*c9c0*/  IMAD.MOV.U32 R84, RZ, RZ, R76 ;  /* 0x000000ffff547224 */ /* 0x000fe200078e004c */
[----:B------:R-:W-:Y:S01]  /*c9d0*/  ULDC.64 UR10, c[0x0][0x118] ;  /* 0x00004600000a7ab9 */ /* 0x000fe20000000a00 */
[----:B------:R-:W-:Y:S01]  /*c9e0*/  IMAD.MOV.U32 R85, RZ, RZ, R77 ;  /* 0x000000ffff557224 */ /* 0x000fe200078e004d */
[----:B------:R-:W-:Y:S01]  /*c9f0*/  IADD3 R74, P6, R74, -0x1, RZ ;  /* 0xffffffff4a4a7810 */ /* 0x000fe20007fde0ff */
[----:B------:R-:W-:-:S03]  /*ca00*/  IMAD.MOV.U32 R128, RZ, RZ, R82 ;  /* 0x000000ffff807224 */ /* 0x000fc600078e0052 */
[----:B------:R-:W-:Y:S01]  /*ca10*/  IADD3.X R75, R75, -0x1, RZ, P6, !PT ;  /* 0xffffffff4b4b7810 */ /* 0x000fe200037fe4ff */
[----:B------:R-:W2:Y:S01]  /*ca20*/  LDG.E.64.CONSTANT R84, [R84.64] ;  /* 0x0000000a54547981 */ /* 0x000ea2000c1e9b00 */
[----:B------:R-:W-:Y:S01]  /*ca30*/  IADD3 R76, P6, R76, 0x8, RZ ;  /* 0x000000084c4c7810 */ /* 0x000fe20007fde0ff */
[----:B------:R-:W-:-:S04]  /*ca40*/  IMAD.MOV.U32 R129, RZ, RZ, R83 ;  /* 0x000000ffff817224 */ /* 0x000fc800078e0053 */
[----:B------:R-:W-:Y:S02]  /*ca50*/  IMAD.X R77, RZ, RZ, R77, P6 ;  /* 0x000000ffff4d7224 */ /* 0x000fe400030e064d */
[----:B--2---:R-:W-:-:S04]  /*ca60*/  IMAD.HI.U32 R82, R84, R79, RZ ;  /* 0x0000004f54527227 */ /* 0x004fc800078e00ff */
[----:B------:R-:W-:-:S04]  /*ca70*/  IMAD.WIDE.U32 R128, P6, R84, R78, R128 ;  /* 0x0000004e54807225 */ /* 0x000fc800078c0080 */
[----:B------:R-:W-:Y:S02]  /*ca80*/  IMAD R81, R84, R79, RZ ;  /* 0x0000004f54517224 */ /* 0x000fe400078e02ff */
[----:B------:R-:W-:Y:S02]  /*ca90*/  IMAD.X R82, RZ, RZ, R82, P6 ;  /* 0x000000ffff527224 */ /* 0x000fe400030e0652 */
[----:B------:R-:W-:Y:S01]  /*caa0*/  IMAD.HI.U32 R84, R85, R78, RZ ;  /* 0x0000004e55547227 */ /* 0x000fe200078e00ff */
[----:B------:R-:W-:-:S03]  /*cab0*/  IADD3 R81, P6, R81, R129, RZ ;  /* 0x0000008151517210 */ /* 0x000fc60007fde0ff */
[----:B------:R-:W-:Y:S01]  /*cac0*/  IMAD.HI.U32 R83, R85, R79, RZ ;  /* 0x0000004f55537227 */ /* 0x000fe200078e00ff */
[----:B------:R-:W-:-:S03]  /*cad0*/  IADD3.X R82, P6, R84, R82, RZ, P6, !PT ;  /* 0x0000005254527210 */ /* 0x000fc600037de4ff */
[C---:B------:R-:W-:Y:S02]  /*cae0*/  IMAD R84, R85.reuse, R78, RZ ;  /* 0x0000004e55547224 */ /* 0x040fe400078e02ff */
[----:B------:R-:W-:Y:S02]  /*caf0*/  IMAD.X R83, RZ, RZ, R83, P6 ;  /* 0x000000ffff537224 */ /* 0x000fe400030e0653 */
[----:B------:R-:W-:Y:S01]  /*cb00*/  IMAD R85, R85, R79, RZ ;  /* 0x0000004f55557224 */ /* 0x000fe200078e02ff */
[----:B------:R-:W-:-:S04]  /*cb10*/  IADD3 R129, P6, R84, R81, RZ ;  /* 0x0000005154817210 */ /* 0x000fc80007fde0ff */
[----:B------:R-:W-:-:S05]  /*cb20*/  IADD3.X R82, P6, R85, R82, RZ, P6, !PT ;  /* 0x0000005255527210 */ /* 0x000fca00037de4ff */
[----:B------:R-:W-:Y:S01]  /*cb30*/  IMAD.X R83, RZ, RZ, R83, P6 ;  /* 0x000000ffff537224 */ /* 0x000fe200030e0653 */
[----:B------:R-:W-:-:S04]  /*cb40*/  ISETP.NE.U32.AND P6, PT, R74, RZ, PT ;  /* 0x000000ff4a00720c */ /* 0x000fc80003fc5070 */
[----:B------:R-:W-:Y:S01]  /*cb50*/  ISETP.NE.AND.EX P6, PT, R75, RZ, PT, P6 ;  /* 0x000000ff4b00720c */ /* 0x000fe20003fc5360 */
[----:B------:R0:W-:Y:S02]  /*cb60*/  STL.64 [R80], R128 ;  /* 0x0000008050007387 */ /* 0x0001e40000100a00 */
[----:B0-----:R-:W-:-:S10]  /*cb70*/  IADD3 R80, R80, 0x8, RZ ;  /* 0x0000000850507810 */ /* 0x001fd40007ffe0ff */
[----:B------:R-:W-:Y:S05]  /*cb80*/  @P6 BRA `(.L_x_202) ;  /* 0xfffffe3000006947 */ /* 0x000fea000383ffff */
.L_x_201:
[----:B------:R-:W-:Y:S05]  /*cb90*/  BSYNC B0 ;  /* 0x0000000000007941 */ /* 0x000fea0003800000 */
.L_x_200:
[----:B------:R-:W-:Y:S01]  /*cba0*/  IADD3 R84, R1, 0x8, RZ ;  /* 0x0000000801547810 */ /* 0x000fe20007ffe0ff */
[----:B------:R-:W-:-:S04]  /*cbb0*/  IMAD.IADD R248, R249, 0x1, R248 ;  /* 0x00000001f9f87824 */ /* 0x000fc800078e02f8 */
[----:B------:R-:W-:-:S05]  /*cbc0*/  IMAD R248, R248, 0x8, R84 ;  /* 0x00000008f8f87824 */ /* 0x000fca00078e0254 */
[----:B------:R0:W-:Y:S04]  /*cbd0*/  STL.64 [R248+-0x78], R82 ;  /* 0xffff8852f8007387 */ /* 0x0001e80000100a00 */
[----:B------:R-:W2:Y:S04]  /*cbe0*/  LDL.64 R76, [R84+0x10] ;  /* 0x00001000544c7983 */ /* 0x000ea80000100a00 */
[----:B------:R-:W3:Y:S01]  /*cbf0*/  LDL.64 R74, [R84+0x18] ;  /* 0x00001800544a7983 */ /* 0x000ee20000100a00 */
[----:B------:R-:W-:Y:S02]  /*cc00*/  SHF.R.U32.HI R78, RZ, 0x14, R73 ;  /* 0x00000014ff4e7819 */ /* 0x000fe40000011649 */
[----:B0-----:R-:W-:-:S02]  /*cc10*/  IADD3 R83, R84, 0x10, RZ ;  /* 0x0000001054537810 */ /* 0x001fc40007ffe0ff */
[----:B------:R-:W-:-:S13]  /*cc20*/  LOP3.LUT P6, R78, R78, 0x3f, RZ, 0xc0, !PT ;  /* 0x0000003f4e4e7812 */ /* 0x000fda00078cc0ff */
[----:B------:R-:W-:-:S04]  /*cc30*/  @P6 IADD3 R82, -R78, 0x40, RZ ;  /* 0x000000404e526810 */ /* 0x000fc80007ffe1ff */
[----:B--2---:R-:W-:Y:S02]  /*cc40*/  @P6 SHF.R.U64 R80, R76, R82, R77 ;  /* 0x000000524c506219 */ /* 0x004fe4000000124d */
[CC--:B---3--:R-:W-:Y:S02]  /*cc50*/  @P6 SHF.L.U32 R79, R74.reuse, R78.reuse, RZ ;  /* 0x0000004e4a4f6219 */ /* 0x0c8fe400000006ff */
[----:B------:R-:W-:Y:S02]  /*cc60*/  @P6 SHF.L.U64.HI R81, R74, R78, R75 ;  /* 0x0000004e4a516219 */ /* 0x000fe4000001024b */
[----:B------:R-:W-:Y:S02]  /*cc70*/  @P6 LOP3.LUT R74, R79, R80, RZ, 0xfc, !PT ;  /* 0x000000504f4a6212 */ /* 0x000fe400078efcff */
[----:B------:R-:W-:-:S04]  /*cc80*/  @P6 SHF.R.U32.HI R79, RZ, R82, R77 ;  /* 0x00000052ff4f6219 */ /* 0x000fc8000001164d */
[----:B------:R-:W-:Y:S02]  /*cc90*/  @P6 LOP3.LUT R75, R81, R79, RZ, 0xfc, !PT ;  /* 0x0000004f514b6212 */ /* 0x000fe400078efcff */
[----:B------:R-:W2:Y:S01]  /*cca0*/  @P6 LDL.64 R80, [R83+-0x8] ;  /* 0xfffff80053506983 */ /* 0x000ea20000100a00 */
[CC--:B------:R-:W-:Y:S01]  /*ccb0*/  @P6 SHF.L.U32 R79, R76.reuse, R78.reuse, RZ ;  /* 0x0000004e4c4f6219 */ /* 0x0c0fe200000006ff */
[----:B------:R-:W-:Y:S01]  /*ccc0*/  ULDC.64 UR10, c[0x0][0x118] ;  /* 0x00004600000a7ab9 */ /* 0x000fe20000000a00 */
[----:B------:R-:W-:Y:S01]  /*ccd0*/  @P6 SHF.L.U64.HI R78, R76, R78, R77 ;  /* 0x0000004e4c4e6219 */ /* 0x000fe2000001024d */
[----:B------:R-:W-:Y:S01]  /*cce0*/  BSSY B0, `(.L_x_203) ;  /* 0x0000020000007945 */ /* 0x000fe20003800000 */
[-CC-:B--2---:R-:W-:Y:S02]  /*ccf0*/  @P6 SHF.R.U64 R80, R80, R82.reuse, R81.reuse ;  /* 0x0000005250506219 */ /* 0x184fe40000001251 */
[----:B------:R-:W-:Y:S02]  /*cd00*/  @P6 SHF.R.U32.HI R81, RZ, R82, R81 ;  /* 0x00000052ff516219 */ /* 0x000fe40000011651 */
[----:B------:R-:W-:Y:S01]  /*cd10*/  @P6 LOP3.LUT R76, R80, R79, RZ, 0xfc, !PT ;  /* 0x0000004f504c6212 */ /* 0x000fe200078efcff */
[----:B------:R-:W-:Y:S01]  /*cd20*/  IMAD.MOV.U32 R79, RZ, RZ, R69 ;  /* 0x000000ffff4f7224 */ /* 0x000fe200078e0045 */
[----:B------:R-:W-:-:S02]  /*cd30*/  LOP3.LUT R80, R73, 0x80000000, RZ, 0xc0, !PT ;  /* 0x8000000049507812 */ /* 0x000fc400078ec0ff */
[----:B------:R-:W-:Y:S02]  /*cd40*/  @P6 LOP3.LUT R77, R81, R78, RZ, 0xfc, !PT ;  /* 0x0000004e514d6212 */ /* 0x000fe400078efcff */
[----:B------:R-:W-:Y:S02]  /*cd50*/  SHF.R.U32.HI R78, RZ, 0x1d, R75 ;  /* 0x0000001dff4e7819 */ /* 0x000fe4000001164b */
[----:B------:R-:W-:Y:S02]  /*cd60*/  ISETP.NE.AND P6, PT, R80, RZ, PT ;  /* 0x000000ff5000720c */ /* 0x000fe40003fc5270 */
[----:B------:R-:W-:-:S04]  /*cd70*/  LOP3.LUT R78, R78, 0x1, RZ, 0xc0, !PT ;  /* 0x000000014e4e7812 */ /* 0x000fc800078ec0ff */
[----:B------:R-:W-:Y:S01]  /*cd80*/  LEA.HI R73, R75, R78, RZ, 0x2 ;  /* 0x0000004e4b497211 */ /* 0x000fe200078f10ff */
[----:B------:R-:W-:-:S06]  /*cd90*/  IMAD.MOV.U32 R78, RZ, RZ, R70 ;  /* 0x000000ffff4e7224 */ /* 0x000fcc00078e0046 */
[----:B------:R-:W-:-:S05]  /*cda0*/  @P6 IMAD.MOV R73, RZ, RZ, -R73 ;  /* 0x000000ffff496224 */ /* 0x000fca00078e0a49 */
[----:B------:R0:W-:Y:S02]  /*cdb0*/  ST.E [R78.64], R73 ;  /* 0x000000494e007985 */ /* 0x0001e4000c10190a */
[C---:B0-----:R-:W-:Y:S01]  /*cdc0*/  IMAD.SHL.U32 R78, R74.reuse, 0x4, RZ ;  /* 0x000000044a4e7824 */ /* 0x041fe200078e00ff */
[----:B------:R-:W-:Y:S02]  /*cdd0*/  SHF.R.U32.HI R73, RZ, 0x1e, R77 ;  /* 0x0000001eff497819 */ /* 0x000fe4000001164d */
[----:B------:R-:W-:Y:S01]  /*cde0*/  SHF.L.U64.HI R74, R74, 0x2, R75 ;  /* 0x000000024a4a7819 */ /* 0x000fe2000001024b */
[----:B------:R-:W-:Y:S01]  /*cdf0*/  IMAD.SHL.U32 R75, R76, 0x4, RZ ;  /* 0x000000044c4b7824 */ /* 0x000fe200078e00ff */
[----:B------:R-:W-:Y:S02]  /*ce00*/  LOP3.LUT R73, R78, R73, RZ, 0xfc, !PT ;  /* 0x000000494e497212 */ /* 0x000fe400078efcff */
[----:B------:R-:W-:Y:S02]  /*ce10*/  SHF.L.U64.HI R77, R76, 0x2, R77 ;  /* 0x000000024c4d7819 */ /* 0x000fe4000001024d */
[----:B------:R-:W-:-:S04]  /*ce20*/  ISETP.GT.U32.AND P6, PT, R73, -0x1, PT ;  /* 0xffffffff4900780c */ /* 0x000fc80003fc4070 */
[----:B------:R-:W-:-:S13]  /*ce30*/  ISETP.GT.AND.EX P6, PT, R74, -0x1, PT, P6 ;  /* 0xffffffff4a00780c */ /* 0x000fda0003fc4360 */
[----:B------:R-:W-:Y:S05]  /*ce40*/  @P6 BRA `(.L_x_204) ;  /* 0x0000009000006947 */ /* 0x000fea0003800000 */
[----:B------:R-:W-:Y:S02]  /*ce50*/  LOP3.LUT R77, RZ, R77, RZ, 0x33, !PT ;  /* 0x0000004dff4d7212 */ /* 0x000fe400078e33ff */
[----:B------:R-:W-:Y:S01]  /*ce60*/  IADD3 RZ, P6, RZ, -R75, RZ ;  /* 0x8000004bffff7210 */ /* 0x000fe20007fde0ff */
[----:B------:R-:W-:Y:S01]  /*ce70*/  IMAD.MOV R75, RZ, RZ, -R75 ;  /* 0x000000ffff4b7224 */ /* 0x000fe200078e0a4b */
[----:B------:R-:W-:Y:S02]  /*ce80*/  LOP3.LUT R73, RZ, R73, RZ, 0x33, !PT ;  /* 0x00000049ff497212 */ /* 0x000fe400078e33ff */
[----:B------:R-:W-:Y:S02]  /*ce90*/  IADD3.X R77, P6, RZ, R77, RZ, P6, !PT ;  /* 0x0000004dff4d7210 */ /* 0x000fe400037de4ff */
[----:B------:R-:W-:Y:S02]  /*cea0*/  LOP3.LUT R74, RZ, R74, RZ, 0x33, !PT ;  /* 0x0000004aff4a7212 */ /* 0x000fe400078e33ff */
[----:B------:R-:W-:-:S02]  /*ceb0*/  IADD3.X R73, P6, RZ, R73, RZ, P6, !PT ;  /* 0x00000049ff497210 */ /* 0x000fc400037de4ff */
[----:B------:R-:W-:-:S03]  /*cec0*/  LOP3.LUT R80, R80, 0x80000000, RZ, 0x3c, !PT ;  /* 0x8000000050507812 */ /* 0x000fc600078e3cff */
[----:B------:R-:W-:-:S03]  /*ced0*/  IMAD.X R74, RZ, RZ, R74, P6 ;  /* 0x000000ffff4a7224 */ /* 0x000fc600030e064a */
.L_x_204:
[----:B------:R-:W-:Y:S05]  /*cee0*/  BSYNC B0 ;  /* 0x0000000000007941 */ /* 0x000fea0003800000 */
.L_x_203:
[----:B------:R-:W-:Y:S01]  /*cef0*/  ISETP.NE.U32.AND P6, PT, R74, RZ, PT ;  /* 0x000000ff4a00720c */ /* 0x000fe20003fc5070 */
[----:B------:R-:W-:Y:S01]  /*cf00*/  UMOV UR5, URZ ;  /* 0x0000003f00057c82 */ /* 0x000fe20008000000 */
[--C-:B------:R-:W-:Y:S02]  /*cf10*/  SHF.R.U64 R75, R75, 0x1, R77.reuse ;  /* 0x000000014b4b7819 */ /* 0x100fe4000000124d */
[----:B------:R-:W-:Y:S02]  /*cf20*/  SEL R76, R73, R74, !P6 ;  /* 0x0000004a494c7207 */ /* 0x000fe40007000000 */
[----:B------:R-:W-:Y:S02]  /*cf30*/  SHF.R.U32.HI R77, RZ, 0x1, R77 ;  /* 0x00000001ff4d7819 */ /* 0x000fe4000001164d */
[----:B------:R-:W-:Y:S02]  /*cf40*/  LOP3.LUT R71, R71, 0xbfffffff, RZ, 0xc0, !PT ;  /* 0xbfffffff47477812 */ /* 0x000fe400078ec0ff */
[----:B------:R-:W0:Y:S02]  /*cf50*/  FLO.U32 R76, R76 ;  /* 0x0000004c004c7300 */ /* 0x000e2400000e0000 */
[----:B------:R-:W-:-:S02]  /*cf60*/  @P0 LOP3.LUT R71, R71, 0x40000000, RZ, 0xfc, !PT ;  /* 0x4000000047470812 */ /* 0x000fc400078efcff */
[C---:B0-----:R-:W-:Y:S02]  /*cf70*/  IADD3 R78, -R76.reuse, 0x1f, RZ ;  /* 0x0000001f4c4e7810 */ /* 0x041fe40007ffe1ff */
[----:B------:R-:W-:-:S03]  /*cf80*/  IADD3 R76, -R76, 0x3f, RZ ;  /* 0x0000003f4c4c7810 */ /* 0x000fc60007ffe1ff */
[----:B------:R-:W-:-:S05]  /*cf90*/  @P6 IMAD.MOV R76, RZ, RZ, R78 ;  /* 0x000000ffff4c6224 */ /* 0x000fca00078e024e */
[----:B------:R-:W-:-:S04]  /*cfa0*/  LOP3.LUT R78, R76, 0x3f, RZ, 0xc0, !PT ;  /* 0x0000003f4c4e7812 */ /* 0x000fc800078ec0ff */
[CC--:B------:R-:W-:Y:S02]  /*cfb0*/  SHF.L.U64.HI R74, R73.reuse, R78.reuse, R74 ;  /* 0x0000004e494a7219 */ /* 0x0c0fe4000001024a */
[----:B------:R-:W-:Y:S02]  /*cfc0*/  SHF.L.U32 R78, R73, R78, RZ ;  /* 0x0000004e494e7219 */ /* 0x000fe400000006ff */
[----:B------:R-:W-:-:S04]  /*cfd0*/  LOP3.LUT R73, R76, 0x3f, RZ, 0xc, !PT ;  /* 0x0000003f4c497812 */ /* 0x000fc800078e0cff */
[-CC-:B------:R-:W-:Y:S02]  /*cfe0*/  SHF.R.U64 R75, R75, R73.reuse, R77.reuse ;  /* 0x000000494b4b7219 */ /* 0x180fe4000000124d */
[----:B------:R-:W-:Y:S02]  /*cff0*/  SHF.R.U32.HI R73, RZ, R73, R77 ;  /* 0x00000049ff497219 */ /* 0x000fe4000001164d */
[----:B------:R-:W-:Y:S01]  /*d000*/  LOP3.LUT R77, R78, R75, RZ, 0xfc, !PT ;  /* 0x0000004b4e4d7212 */ /* 0x000fe200078efcff */
[----:B------:R-:W-:Y:S01]  /*d010*/  IMAD.MOV.U32 R75, RZ, RZ, RZ ;  /* 0x000000ffff4b7224 */ /* 0x000fe200078e00ff */
[----:B------:R-:W-:-:S03]  /*d020*/  LOP3.LUT R73, R74, R73, RZ, 0xfc, !PT ;  /* 0x000000494a497212 */ /* 0x000fc600078efcff */
[----:B------:R-:W-:-:S04]  /*d030*/  IMAD.WIDE.U32 R78, R77, 0x2168c235, RZ ;  /* 0x2168c2354d4e7825 */ /* 0x000fc800078e00ff */
[----:B------:R-:W-:-:S04]  /*d040*/  IMAD.MOV.U32 R74, RZ, RZ, R79 ;  /* 0x000000ffff4a7224 */ /* 0x000fc800078e004f */
[----:B------:R-:W-:-:S04]  /*d050*/  IMAD.WIDE.U32 R74, R77, -0x36f0255e, R74 ;  /* 0xc90fdaa24d4a7825 */ /* 0x000fc800078e004a */
[----:B------:R-:W-:-:S04]  /*d060*/  IMAD.HI.U32 R77, R73, -0x36f0255e, RZ ;  /* 0xc90fdaa2494d7827 */ /* 0x000fc800078e00ff */
[----:B------:R-:W-:-:S04]  /*d070*/  IMAD.WIDE.U32 R74, P6, R73, 0x2168c235, R74 ;  /* 0x2168c235494a7825 */ /* 0x000fc800078c004a */
[----:B------:R-:W-:Y:S02]  /*d080*/  IMAD R73, R73, -0x36f0255e, RZ ;  /* 0xc90fdaa249497824 */ /* 0x000fe400078e02ff */
[----:B------:R-:W-:-:S03]  /*d090*/  IMAD.X R77, RZ, RZ, R77, P6 ;  /* 0x000000ffff4d7224 */ /* 0x000fc600030e064d */
[----:B------:R-:W-:-:S05]  /*d0a0*/  IADD3 R73, P6, R73, R75, RZ ;  /* 0x0000004b49497210 */ /* 0x000fca0007fde0ff */
[----:B------:R-:W-:Y:S01]  /*d0b0*/  IMAD.X R75, RZ, RZ, R77, P6 ;  /* 0x000000ffff4b7224 */ /* 0x000fe200030e064d */
[----:B------:R-:W-:-:S04]  /*d0c0*/  ISETP.GE.U32.AND P6, PT, R73, 0x1, PT ;  /* 0x000000014900780c */ /* 0x000fc80003fc6070 */
[----:B------:R-:W-:-:S13]  /*d0d0*/  ISETP.GE.AND.EX P6, PT, R75, RZ, PT, P6 ;  /* 0x000000ff4b00720c */ /* 0x000fda0003fc6360 */
[----:B------:R-:W-:Y:S02]  /*d0e0*/  @P6 IADD3 RZ, P0, R78, R78, RZ ;  /* 0x0000004e4eff6210 */ /* 0x000fe40007f1e0ff */
[----:B------:R-:W-:Y:S02]  /*d0f0*/  @P6 IADD3 R76, R76, 0x1, RZ ;  /* 0x000000014c4c6810 */ /* 0x000fe40007ffe0ff */
[----:B------:R-:W-:Y:S01]  /*d100*/  @P6 IADD3.X RZ, P0, R74, R74, RZ, P0, !PT ;  /* 0x0000004a4aff6210 */ /* 0x000fe2000071e4ff */
[----:B------:R-:W-:Y:S02]  /*d110*/  IMAD.MOV.U32 R74, RZ, RZ, R73 ;  /* 0x000000ffff4a7224 */ /* 0x000fe400078e0049 */
[----:B------:R-:W-:-:S03]  /*d120*/  IMAD.SHL.U32 R76, R76, 0x100000, RZ ;  /* 0x001000004c4c7824 */ /* 0x000fc600078e00ff */
[----:B------:R-:W-:-:S05]  /*d130*/  @P6 IADD3.X R77, P0, R74, R74, RZ, P0, !PT ;  /* 0x0000004a4a4d6210 */ /* 0x000fca000071e4ff */
[----:B------:R-:W-:Y:S02]  /*d140*/  @P6 IMAD.X R73, R75, 0x1, R75, P0 ;  /* 0x000000014b496824 */ /* 0x000fe400000e064b */
[----:B------:R-:W-:Y:S02]  /*d150*/  @P6 IMAD.MOV.U32 R74, RZ, RZ, R77 ;  /* 0x000000ffff4a6224 */ /* 0x000fe400078e004d */
[----:B------:R-:W-:-:S03]  /*d160*/  @P6 IMAD.MOV.U32 R75, RZ, RZ, R73 ;  /* 0x000000ffff4b6224 */ /* 0x000fc600078e0049 */
[----:B------:R-:W-:-:S05]  /*d170*/  IADD3 R73, P0, R74, 0x1, RZ ;  /* 0x000000014a497810 */ /* 0x000fca0007f1e0ff */
[----:B------:R-:W-:-:S05]  /*d180*/  IMAD.X R74, RZ, RZ, R75, P0 ;  /* 0x000000ffff4a7224 */ /* 0x000fca00000e064b */
[----:B------:R-:W-:-:S04]  /*d190*/  SHF.R.U64 R73, R73, 0xa, R74 ;  /* 0x0000000a49497819 */ /* 0x000fc8000000124a */
[----:B------:R-:W-:-:S04]  /*d1a0*/  IADD3 R73, P0, R73, 0x1, RZ ;  /* 0x0000000149497810 */ /* 0x000fc80007f1e0ff */
[----:B------:R-:W-:-:S04]  /*d1b0*/  LEA.HI.X R74, R74, RZ, RZ, 0x16, P0 ;  /* 0x000000ff4a4a7211 */ /* 0x000fc800000fb4ff */
[--C-:B------:R-:W-:Y:S02]  /*d1c0*/  SHF.R.U64 R73, R73, 0x1, R74.reuse ;  /* 0x0000000149497819 */ /* 0x100fe4000000124a */
[----:B------:R-:W-:Y:S02]  /*d1d0*/  SHF.R.U32.HI R74, RZ, 0x1, R74 ;  /* 0x00000001ff4a7819 */ /* 0x000fe4000001164a */
[----:B------:R-:W-:-:S04]  /*d1e0*/  IADD3 R78, P0, P6, R73, -UR5, RZ ;  /* 0x80000005494e7c10 */ /* 0x000fc8000fe1e0ff */
[----:B------:R-:W-:Y:S02]  /*d1f0*/  IADD3.X R74, R74, 0x3fe00000, ~R76, P0, P6 ;  /* 0x3fe000004a4a7810 */ /* 0x000fe400007ecc4c */
[----:B------:R-:W-:Y:S02]  /*d200*/  LOP3.LUT P0, RZ, R71, 0x40000000, RZ, 0xc0, !PT ;  /* 0x4000000047ff7812 */ /* 0x000fe4000780c0ff */
[----:B------:R-:W-:Y:S02]  /*d210*/  LOP3.LUT R80, R74, R80, RZ, 0xfc, !PT ;  /* 0x000000504a507212 */ /* 0x000fe400078efcff */
.L_x_199:
[----:B------:R-:W-:Y:S02]  /*d220*/  IMAD.MOV.U32 R73, RZ, RZ, 0x0 ;  /* 0x00000000ff497424 */ /* 0x000fe400078e00ff */
[----:B------:R-:W-:Y:S02]  /*d230*/  IMAD.MOV.U32 R74, RZ, RZ, R78 ;  /* 0x000000ffff4a7224 */ /* 0x000fe400078e004e */
[----:B------:R-:W-:Y:S01]  /*d240*/  IMAD.MOV.U32 R75, RZ, RZ, R80 ;  /* 0x000000ffff4b7224 */ /* 0x000fe200078e0050 */
[----:B------:R-:W-:Y:S06]  /*d250*/  RET.REL.NODEC R72 `(triton_poi_fused_stack_9) ;  /* 0xffff2da048007950 */ /* 0x000fec0003c3ffff */
.L_x_205:
[----:B------:R-:W-:-:S00]  /*d260*/  BRA `(.L_x_205) ;  /* 0xfffffff000007947 */ /* 0x000fc0000383ffff */
[----:B------:R-:W-:-:S00]  /*d270*/  NOP ;  /* 0x0000000000007918 */ /* 0x000fc00000000000 */
        /* <DEDUP_REMOVED lines=8> */
.L_x_208:


//--------------------- .nv.global.init           --------------------------
	.section	.nv.global.init,"aw",@progbits
	.align	8
.nv.global.init:
	.type		__cudart_sin_cos_coeffs,@object
	.size		__cudart_sin_cos_coeffs,(__cudart_i2opi_d - __cudart_sin_cos_coeffs)
__cudart_sin_cos_coeffs:
        /* <DEDUP_REMOVED lines=8> */
	.type		__cudart_i2opi_d,@object
	.size		__cudart_i2opi_d,(_$_str - __cudart_i2opi_d)
__cudart_i2opi_d:
        /* <DEDUP_REMOVED lines=9> */
	.type		_$_str,@object
	.size		_$_str,(_$_str_$_1 - _$_str)
_$_str:
        /*0110*/ 	.byte	0x5f, 0x5f, 0x43, 0x55, 0x44, 0x41, 0x5f, 0x46, 0x54, 0x5a, 0x00
	.type		_$_str_$_1,@object
	.size		_$_str_$_1,(.L_1 - _$_str_$_1)
_$_str_$_1:
        /*011b*/ 	.byte	0x5f, 0x5f, 0x43, 0x55, 0x44, 0x41, 0x5f, 0x41, 0x52, 0x43, 0x48, 0x00
.L_1:
